//
// Generated by NVIDIA NVVM Compiler
//
// Compiler Build ID: CL-36424714
// Cuda compilation tools, release 13.0, V13.0.88
// Based on NVVM 20.0.0
//

.version 9.0
.target sm_100
.address_size 64

	// .globl	_Z26global_bucket_worker_countIlEvPT_S1_PiS2_iiii

.visible .entry _Z26global_bucket_worker_countIlEvPT_S1_PiS2_iiii(
	.param .u64 .ptr .align 1 _Z26global_bucket_worker_countIlEvPT_S1_PiS2_iiii_param_0,
	.param .u64 .ptr .align 1 _Z26global_bucket_worker_countIlEvPT_S1_PiS2_iiii_param_1,
	.param .u64 .ptr .align 1 _Z26global_bucket_worker_countIlEvPT_S1_PiS2_iiii_param_2,
	.param .u64 .ptr .align 1 _Z26global_bucket_worker_countIlEvPT_S1_PiS2_iiii_param_3,
	.param .u32 _Z26global_bucket_worker_countIlEvPT_S1_PiS2_iiii_param_4,
	.param .u32 _Z26global_bucket_worker_countIlEvPT_S1_PiS2_iiii_param_5,
	.param .u32 _Z26global_bucket_worker_countIlEvPT_S1_PiS2_iiii_param_6,
	.param .u32 _Z26global_bucket_worker_countIlEvPT_S1_PiS2_iiii_param_7
)
{
	.reg .pred 	%p<27>;
	.reg .b32 	%r<137>;
	.reg .b64 	%rd<50>;

	ld.param.u64 	%rd10, [_Z26global_bucket_worker_countIlEvPT_S1_PiS2_iiii_param_0];
	ld.param.u64 	%rd11, [_Z26global_bucket_worker_countIlEvPT_S1_PiS2_iiii_param_2];
	ld.param.u32 	%r55, [_Z26global_bucket_worker_countIlEvPT_S1_PiS2_iiii_param_4];
	ld.param.u32 	%r56, [_Z26global_bucket_worker_countIlEvPT_S1_PiS2_iiii_param_5];
	ld.param.u32 	%r57, [_Z26global_bucket_worker_countIlEvPT_S1_PiS2_iiii_param_6];
	cvta.to.global.u64 	%rd1, %rd10;
	cvta.to.global.u64 	%rd2, %rd11;
	mov.u32 	%r1, %ntid.x;
	mov.u32 	%r58, %ctaid.x;
	mov.u32 	%r59, %tid.x;
	mad.lo.s32 	%r113, %r1, %r58, %r59;
	mov.b32 	%r60, 1;
	shl.b32 	%r3, %r60, %r57;
	setp.ge.s32 	%p1, %r113, %r3;
	@%p1 bra 	$L__BB0_45;
	setp.gt.s32 	%p2, %r55, 0;
	cvt.u64.u32 	%rd3, %r56;
	add.s32 	%r61, %r57, -1;
	mov.b32 	%r62, 1;
	shl.b32 	%r4, %r62, %r61;
	mov.u32 	%r63, %nctaid.x;
	mul.lo.s32 	%r5, %r1, %r63;
	@%p2 bra 	$L__BB0_2;
	bra.uni 	$L__BB0_44;
$L__BB0_2:
	and.b32  	%r6, %r55, 7;
	add.s32 	%r7, %r6, -1;
	and.b32  	%r8, %r55, 3;
	and.b32  	%r9, %r55, 2147483640;
	and.b32  	%r10, %r55, 1;
	neg.s32 	%r11, %r9;
	add.s64 	%rd4, %rd1, 32;
$L__BB0_3:
	setp.lt.u32 	%p4, %r55, 8;
	mul.wide.s32 	%rd14, %r113, 4;
	add.s64 	%rd5, %rd2, %rd14;
	mov.b32 	%r116, 0;
	st.global.u32 	[%rd5], %r116;
	mov.u32 	%r131, %r116;
	@%p4 bra 	$L__BB0_22;
	mov.b32 	%r116, 0;
	mov.u64 	%rd49, %rd4;
	mov.u32 	%r114, %r11;
$L__BB0_5:
	.pragma "nounroll";
	ld.global.u64 	%rd15, [%rd49+-32];
	cvt.u32.u64 	%r67, %rd3;
	shr.s64 	%rd16, %rd15, %r67;
	cvt.u32.u64 	%r68, %rd16;
	add.s32 	%r69, %r4, %r68;
	setp.ne.s32 	%p5, %r113, %r69;
	@%p5 bra 	$L__BB0_7;
	add.s32 	%r116, %r116, 1;
	st.global.u32 	[%rd5], %r116;
$L__BB0_7:
	ld.global.u64 	%rd17, [%rd49+-24];
	shr.s64 	%rd18, %rd17, %r67;
	cvt.u32.u64 	%r71, %rd18;
	add.s32 	%r72, %r4, %r71;
	setp.ne.s32 	%p6, %r113, %r72;
	@%p6 bra 	$L__BB0_9;
	add.s32 	%r116, %r116, 1;
	st.global.u32 	[%rd5], %r116;
$L__BB0_9:
	ld.global.u64 	%rd19, [%rd49+-16];
	shr.s64 	%rd20, %rd19, %r67;
	cvt.u32.u64 	%r74, %rd20;
	add.s32 	%r75, %r4, %r74;
	setp.ne.s32 	%p7, %r113, %r75;
	@%p7 bra 	$L__BB0_11;
	add.s32 	%r116, %r116, 1;
	st.global.u32 	[%rd5], %r116;
$L__BB0_11:
	ld.global.u64 	%rd21, [%rd49+-8];
	shr.s64 	%rd22, %rd21, %r67;
	cvt.u32.u64 	%r77, %rd22;
	add.s32 	%r78, %r4, %r77;
	setp.ne.s32 	%p8, %r113, %r78;
	@%p8 bra 	$L__BB0_13;
	add.s32 	%r116, %r116, 1;
	st.global.u32 	[%rd5], %r116;
$L__BB0_13:
	ld.global.u64 	%rd23, [%rd49];
	shr.s64 	%rd24, %rd23, %r67;
	cvt.u32.u64 	%r80, %rd24;
	add.s32 	%r81, %r4, %r80;
	setp.ne.s32 	%p9, %r113, %r81;
	@%p9 bra 	$L__BB0_15;
	add.s32 	%r116, %r116, 1;
	st.global.u32 	[%rd5], %r116;
$L__BB0_15:
	ld.global.u64 	%rd25, [%rd49+8];
	shr.s64 	%rd26, %rd25, %r67;
	cvt.u32.u64 	%r83, %rd26;
	add.s32 	%r84, %r4, %r83;
	setp.ne.s32 	%p10, %r113, %r84;
	@%p10 bra 	$L__BB0_17;
	add.s32 	%r116, %r116, 1;
	st.global.u32 	[%rd5], %r116;
$L__BB0_17:
	ld.global.u64 	%rd27, [%rd49+16];
	shr.s64 	%rd28, %rd27, %r67;
	cvt.u32.u64 	%r86, %rd28;
	add.s32 	%r87, %r4, %r86;
	setp.ne.s32 	%p11, %r113, %r87;
	@%p11 bra 	$L__BB0_19;
	add.s32 	%r116, %r116, 1;
	st.global.u32 	[%rd5], %r116;
$L__BB0_19:
	ld.global.u64 	%rd29, [%rd49+24];
	shr.s64 	%rd30, %rd29, %r67;
	cvt.u32.u64 	%r89, %rd30;
	add.s32 	%r90, %r4, %r89;
	setp.ne.s32 	%p12, %r113, %r90;
	@%p12 bra 	$L__BB0_21;
	add.s32 	%r116, %r116, 1;
	st.global.u32 	[%rd5], %r116;
$L__BB0_21:
	add.s32 	%r114, %r114, 8;
	add.s64 	%rd49, %rd49, 64;
	setp.ne.s32 	%p13, %r114, 0;
	mov.u32 	%r131, %r9;
	@%p13 bra 	$L__BB0_5;
$L__BB0_22:
	setp.eq.s32 	%p14, %r6, 0;
	@%p14 bra 	$L__BB0_43;
	setp.lt.u32 	%p15, %r7, 3;
	@%p15 bra 	$L__BB0_33;
	mul.wide.u32 	%rd31, %r131, 8;
	add.s64 	%rd8, %rd1, %rd31;
	ld.global.u64 	%rd32, [%rd8];
	cvt.u32.u64 	%r91, %rd3;
	shr.s64 	%rd33, %rd32, %r91;
	cvt.u32.u64 	%r92, %rd33;
	add.s32 	%r93, %r4, %r92;
	setp.ne.s32 	%p16, %r113, %r93;
	@%p16 bra 	$L__BB0_26;
	add.s32 	%r116, %r116, 1;
	st.global.u32 	[%rd5], %r116;
$L__BB0_26:
	ld.global.u64 	%rd34, [%rd8+8];
	shr.s64 	%rd35, %rd34, %r91;
	cvt.u32.u64 	%r95, %rd35;
	add.s32 	%r96, %r4, %r95;
	setp.ne.s32 	%p17, %r113, %r96;
	@%p17 bra 	$L__BB0_28;
	add.s32 	%r116, %r116, 1;
	st.global.u32 	[%rd5], %r116;
$L__BB0_28:
	ld.global.u64 	%rd36, [%rd8+16];
	shr.s64 	%rd37, %rd36, %r91;
	cvt.u32.u64 	%r98, %rd37;
	add.s32 	%r99, %r4, %r98;
	setp.ne.s32 	%p18, %r113, %r99;
	@%p18 bra 	$L__BB0_30;
	add.s32 	%r116, %r116, 1;
	st.global.u32 	[%rd5], %r116;
$L__BB0_30:
	ld.global.u64 	%rd38, [%rd8+24];
	shr.s64 	%rd39, %rd38, %r91;
	cvt.u32.u64 	%r101, %rd39;
	add.s32 	%r102, %r4, %r101;
	setp.ne.s32 	%p19, %r113, %r102;
	@%p19 bra 	$L__BB0_32;
	add.s32 	%r116, %r116, 1;
	st.global.u32 	[%rd5], %r116;
$L__BB0_32:
	add.s32 	%r131, %r131, 4;
$L__BB0_33:
	setp.eq.s32 	%p20, %r8, 0;
	@%p20 bra 	$L__BB0_43;
	setp.eq.s32 	%p21, %r8, 1;
	@%p21 bra 	$L__BB0_40;
	mul.wide.u32 	%rd40, %r131, 8;
	add.s64 	%rd9, %rd1, %rd40;
	ld.global.u64 	%rd41, [%rd9];
	cvt.u32.u64 	%r103, %rd3;
	shr.s64 	%rd42, %rd41, %r103;
	cvt.u32.u64 	%r104, %rd42;
	add.s32 	%r105, %r4, %r104;
	setp.ne.s32 	%p22, %r113, %r105;
	@%p22 bra 	$L__BB0_37;
	add.s32 	%r116, %r116, 1;
	st.global.u32 	[%rd5], %r116;
$L__BB0_37:
	ld.global.u64 	%rd43, [%rd9+8];
	shr.s64 	%rd44, %rd43, %r103;
	cvt.u32.u64 	%r107, %rd44;
	add.s32 	%r108, %r4, %r107;
	setp.ne.s32 	%p23, %r113, %r108;
	@%p23 bra 	$L__BB0_39;
	add.s32 	%r116, %r116, 1;
	st.global.u32 	[%rd5], %r116;
$L__BB0_39:
	add.s32 	%r131, %r131, 2;
$L__BB0_40:
	setp.eq.s32 	%p24, %r10, 0;
	@%p24 bra 	$L__BB0_43;
	mul.wide.u32 	%rd45, %r131, 8;
	add.s64 	%rd46, %rd1, %rd45;
	ld.global.u64 	%rd47, [%rd46];
	cvt.u32.u64 	%r109, %rd3;
	shr.s64 	%rd48, %rd47, %r109;
	cvt.u32.u64 	%r110, %rd48;
	add.s32 	%r111, %r4, %r110;
	setp.ne.s32 	%p25, %r113, %r111;
	@%p25 bra 	$L__BB0_43;
	add.s32 	%r112, %r116, 1;
	st.global.u32 	[%rd5], %r112;
$L__BB0_43:
	add.s32 	%r113, %r113, %r5;
	setp.lt.s32 	%p26, %r113, %r3;
	@%p26 bra 	$L__BB0_3;
	bra.uni 	$L__BB0_45;
$L__BB0_44:
	mul.wide.s32 	%rd12, %r113, 4;
	add.s64 	%rd13, %rd2, %rd12;
	mov.b32 	%r64, 0;
	st.global.u32 	[%rd13], %r64;
	add.s32 	%r113, %r113, %r5;
	setp.lt.s32 	%p3, %r113, %r3;
	@%p3 bra 	$L__BB0_44;
$L__BB0_45:
	ret;

}
	// .globl	_Z27global_bucket_worker_offsetIlEvPT_S1_PiS2_iiii
.visible .entry _Z27global_bucket_worker_offsetIlEvPT_S1_PiS2_iiii(
	.param .u64 .ptr .align 1 _Z27global_bucket_worker_offsetIlEvPT_S1_PiS2_iiii_param_0,
	.param .u64 .ptr .align 1 _Z27global_bucket_worker_offsetIlEvPT_S1_PiS2_iiii_param_1,
	.param .u64 .ptr .align 1 _Z27global_bucket_worker_offsetIlEvPT_S1_PiS2_iiii_param_2,
	.param .u64 .ptr .align 1 _Z27global_bucket_worker_offsetIlEvPT_S1_PiS2_iiii_param_3,
	.param .u32 _Z27global_bucket_worker_offsetIlEvPT_S1_PiS2_iiii_param_4,
	.param .u32 _Z27global_bucket_worker_offsetIlEvPT_S1_PiS2_iiii_param_5,
	.param .u32 _Z27global_bucket_worker_offsetIlEvPT_S1_PiS2_iiii_param_6,
	.param .u32 _Z27global_bucket_worker_offsetIlEvPT_S1_PiS2_iiii_param_7
)
{
	.reg .pred 	%p<9>;
	.reg .b32 	%r<42>;
	.reg .b64 	%rd<16>;

	ld.param.u64 	%rd11, [_Z27global_bucket_worker_offsetIlEvPT_S1_PiS2_iiii_param_2];
	ld.param.u64 	%rd12, [_Z27global_bucket_worker_offsetIlEvPT_S1_PiS2_iiii_param_3];
	ld.param.u32 	%r17, [_Z27global_bucket_worker_offsetIlEvPT_S1_PiS2_iiii_param_6];
	cvta.to.global.u64 	%rd1, %rd11;
	cvta.to.global.u64 	%rd2, %rd12;
	mov.u32 	%r1, %ntid.x;
	mov.u32 	%r18, %ctaid.x;
	mov.u32 	%r19, %tid.x;
	mad.lo.s32 	%r37, %r1, %r18, %r19;
	setp.gt.s32 	%p1, %r37, 0;
	@%p1 bra 	$L__BB1_12;
	setp.ne.s32 	%p2, %r17, 31;
	@%p2 bra 	$L__BB1_3;
	mov.b32 	%r36, 0;
	st.global.u32 	[%rd2], %r36;
	bra.uni 	$L__BB1_12;
$L__BB1_3:
	mov.b32 	%r20, 1;
	shl.b32 	%r21, %r20, %r17;
	and.b32  	%r3, %r21, 3;
	and.b32  	%r4, %r21, 2147483644;
	neg.s32 	%r5, %r4;
	add.s64 	%rd3, %rd1, 8;
	add.s64 	%rd4, %rd2, 16;
	mov.u32 	%r22, %nctaid.x;
	mul.lo.s32 	%r6, %r1, %r22;
$L__BB1_4:
	setp.lt.u32 	%p3, %r17, 2;
	mov.b32 	%r40, 0;
	st.global.u32 	[%rd2], %r40;
	mov.u32 	%r41, %r40;
	@%p3 bra 	$L__BB1_7;
	mov.b32 	%r40, 0;
	mov.u64 	%rd14, %rd4;
	mov.u64 	%rd15, %rd3;
	mov.u32 	%r38, %r5;
$L__BB1_6:
	ld.global.u32 	%r25, [%rd15+-8];
	add.s32 	%r26, %r25, %r40;
	st.global.u32 	[%rd14+-12], %r26;
	ld.global.u32 	%r27, [%rd15+-4];
	add.s32 	%r28, %r27, %r26;
	st.global.u32 	[%rd14+-8], %r28;
	ld.global.u32 	%r29, [%rd15];
	add.s32 	%r30, %r29, %r28;
	st.global.u32 	[%rd14+-4], %r30;
	ld.global.u32 	%r31, [%rd15+4];
	add.s32 	%r40, %r31, %r30;
	st.global.u32 	[%rd14], %r40;
	add.s32 	%r38, %r38, 4;
	add.s64 	%rd15, %rd15, 16;
	add.s64 	%rd14, %rd14, 16;
	setp.ne.s32 	%p4, %r38, 0;
	mov.u32 	%r41, %r4;
	@%p4 bra 	$L__BB1_6;
$L__BB1_7:
	setp.gt.u32 	%p5, %r17, 1;
	@%p5 bra 	$L__BB1_11;
	setp.eq.s32 	%p6, %r3, 1;
	mul.wide.u32 	%rd13, %r41, 4;
	add.s64 	%rd9, %rd1, %rd13;
	ld.global.u32 	%r32, [%rd9];
	add.s32 	%r14, %r32, %r40;
	add.s64 	%rd10, %rd2, %rd13;
	st.global.u32 	[%rd10+4], %r14;
	@%p6 bra 	$L__BB1_11;
	setp.eq.s32 	%p7, %r3, 2;
	ld.global.u32 	%r33, [%rd9+4];
	add.s32 	%r15, %r33, %r14;
	st.global.u32 	[%rd10+8], %r15;
	@%p7 bra 	$L__BB1_11;
	ld.global.u32 	%r34, [%rd9+8];
	add.s32 	%r35, %r34, %r15;
	st.global.u32 	[%rd10+12], %r35;
$L__BB1_11:
	add.s32 	%r37, %r37, %r6;
	setp.lt.s32 	%p8, %r37, 1;
	@%p8 bra 	$L__BB1_4;
$L__BB1_12:
	ret;

}
	// .globl	_Z28global_bucket_worker_collectIlEvPT_S1_PiS2_iiii
.visible .entry _Z28global_bucket_worker_collectIlEvPT_S1_PiS2_iiii(
	.param .u64 .ptr .align 1 _Z28global_bucket_worker_collectIlEvPT_S1_PiS2_iiii_param_0,
	.param .u64 .ptr .align 1 _Z28global_bucket_worker_collectIlEvPT_S1_PiS2_iiii_param_1,
	.param .u64 .ptr .align 1 _Z28global_bucket_worker_collectIlEvPT_S1_PiS2_iiii_param_2,
	.param .u64 .ptr .align 1 _Z28global_bucket_worker_collectIlEvPT_S1_PiS2_iiii_param_3,
	.param .u32 _Z28global_bucket_worker_collectIlEvPT_S1_PiS2_iiii_param_4,
	.param .u32 _Z28global_bucket_worker_collectIlEvPT_S1_PiS2_iiii_param_5,
	.param .u32 _Z28global_bucket_worker_collectIlEvPT_S1_PiS2_iiii_param_6,
	.param .u32 _Z28global_bucket_worker_collectIlEvPT_S1_PiS2_iiii_param_7
)
{
	.reg .pred 	%p<26>;
	.reg .b32 	%r<111>;
	.reg .b64 	%rd<144>;

	ld.param.u64 	%rd15, [_Z28global_bucket_worker_collectIlEvPT_S1_PiS2_iiii_param_0];
	ld.param.u64 	%rd16, [_Z28global_bucket_worker_collectIlEvPT_S1_PiS2_iiii_param_1];
	ld.param.u64 	%rd13, [_Z28global_bucket_worker_collectIlEvPT_S1_PiS2_iiii_param_2];
	ld.param.u32 	%r20, [_Z28global_bucket_worker_collectIlEvPT_S1_PiS2_iiii_param_4];
	ld.param.u32 	%r21, [_Z28global_bucket_worker_collectIlEvPT_S1_PiS2_iiii_param_5];
	ld.param.u32 	%r22, [_Z28global_bucket_worker_collectIlEvPT_S1_PiS2_iiii_param_6];
	cvta.to.global.u64 	%rd1, %rd16;
	cvta.to.global.u64 	%rd2, %rd15;
	mov.u32 	%r1, %ntid.x;
	mov.u32 	%r23, %ctaid.x;
	mov.u32 	%r24, %tid.x;
	mad.lo.s32 	%r106, %r1, %r23, %r24;
	mov.b32 	%r25, 1;
	shl.b32 	%r3, %r25, %r22;
	setp.ge.s32 	%p1, %r106, %r3;
	@%p1 bra 	$L__BB2_44;
	setp.lt.s32 	%p2, %r20, 1;
	cvt.u64.u32 	%rd3, %r21;
	add.s32 	%r26, %r22, -1;
	mov.b32 	%r27, 1;
	shl.b32 	%r4, %r27, %r26;
	@%p2 bra 	$L__BB2_44;
	and.b32  	%r5, %r20, 7;
	and.b32  	%r6, %r20, 3;
	and.b32  	%r7, %r20, 2147483640;
	and.b32  	%r8, %r20, 1;
	neg.s32 	%r9, %r7;
	cvta.to.global.u64 	%rd4, %rd13;
	mov.u32 	%r28, %nctaid.x;
	mul.lo.s32 	%r10, %r1, %r28;
$L__BB2_3:
	ld.param.u64 	%rd142, [_Z28global_bucket_worker_collectIlEvPT_S1_PiS2_iiii_param_3];
	setp.lt.u32 	%p3, %r20, 8;
	cvta.to.global.u64 	%rd17, %rd142;
	mul.wide.s32 	%rd18, %r106, 4;
	add.s64 	%rd5, %rd17, %rd18;
	add.s64 	%rd6, %rd4, %rd18;
	mov.b32 	%r109, 0;
	@%p3 bra 	$L__BB2_22;
	add.s64 	%rd143, %rd2, 32;
	mov.u32 	%r107, %r9;
$L__BB2_5:
	.pragma "nounroll";
	ld.global.u64 	%rd19, [%rd143+-32];
	cvt.u32.u64 	%r30, %rd3;
	shr.s64 	%rd20, %rd19, %r30;
	cvt.u32.u64 	%r31, %rd20;
	add.s32 	%r32, %r4, %r31;
	setp.ne.s32 	%p4, %r106, %r32;
	@%p4 bra 	$L__BB2_7;
	ld.global.s32 	%rd21, [%rd5];
	ld.global.u32 	%r33, [%rd6];
	add.s32 	%r34, %r33, -1;
	st.global.u32 	[%rd6], %r34;
	cvt.s64.s32 	%rd22, %r33;
	add.s64 	%rd23, %rd22, %rd21;
	ld.global.u64 	%rd24, [%rd143+-32];
	shl.b64 	%rd25, %rd23, 3;
	add.s64 	%rd26, %rd1, %rd25;
	st.global.u64 	[%rd26+-8], %rd24;
$L__BB2_7:
	ld.global.u64 	%rd27, [%rd143+-24];
	shr.s64 	%rd28, %rd27, %r30;
	cvt.u32.u64 	%r36, %rd28;
	add.s32 	%r37, %r4, %r36;
	setp.ne.s32 	%p5, %r106, %r37;
	@%p5 bra 	$L__BB2_9;
	ld.global.s32 	%rd29, [%rd5];
	ld.global.u32 	%r38, [%rd6];
	add.s32 	%r39, %r38, -1;
	st.global.u32 	[%rd6], %r39;
	cvt.s64.s32 	%rd30, %r38;
	add.s64 	%rd31, %rd30, %rd29;
	ld.global.u64 	%rd32, [%rd143+-24];
	shl.b64 	%rd33, %rd31, 3;
	add.s64 	%rd34, %rd1, %rd33;
	st.global.u64 	[%rd34+-8], %rd32;
$L__BB2_9:
	ld.global.u64 	%rd35, [%rd143+-16];
	shr.s64 	%rd36, %rd35, %r30;
	cvt.u32.u64 	%r41, %rd36;
	add.s32 	%r42, %r4, %r41;
	setp.ne.s32 	%p6, %r106, %r42;
	@%p6 bra 	$L__BB2_11;
	ld.global.s32 	%rd37, [%rd5];
	ld.global.u32 	%r43, [%rd6];
	add.s32 	%r44, %r43, -1;
	st.global.u32 	[%rd6], %r44;
	cvt.s64.s32 	%rd38, %r43;
	add.s64 	%rd39, %rd38, %rd37;
	ld.global.u64 	%rd40, [%rd143+-16];
	shl.b64 	%rd41, %rd39, 3;
	add.s64 	%rd42, %rd1, %rd41;
	st.global.u64 	[%rd42+-8], %rd40;
$L__BB2_11:
	ld.global.u64 	%rd43, [%rd143+-8];
	shr.s64 	%rd44, %rd43, %r30;
	cvt.u32.u64 	%r46, %rd44;
	add.s32 	%r47, %r4, %r46;
	setp.ne.s32 	%p7, %r106, %r47;
	@%p7 bra 	$L__BB2_13;
	ld.global.s32 	%rd45, [%rd5];
	ld.global.u32 	%r48, [%rd6];
	add.s32 	%r49, %r48, -1;
	st.global.u32 	[%rd6], %r49;
	cvt.s64.s32 	%rd46, %r48;
	add.s64 	%rd47, %rd46, %rd45;
	ld.global.u64 	%rd48, [%rd143+-8];
	shl.b64 	%rd49, %rd47, 3;
	add.s64 	%rd50, %rd1, %rd49;
	st.global.u64 	[%rd50+-8], %rd48;
$L__BB2_13:
	ld.global.u64 	%rd51, [%rd143];
	shr.s64 	%rd52, %rd51, %r30;
	cvt.u32.u64 	%r51, %rd52;
	add.s32 	%r52, %r4, %r51;
	setp.ne.s32 	%p8, %r106, %r52;
	@%p8 bra 	$L__BB2_15;
	ld.global.s32 	%rd53, [%rd5];
	ld.global.u32 	%r53, [%rd6];
	add.s32 	%r54, %r53, -1;
	st.global.u32 	[%rd6], %r54;
	cvt.s64.s32 	%rd54, %r53;
	add.s64 	%rd55, %rd54, %rd53;
	ld.global.u64 	%rd56, [%rd143];
	shl.b64 	%rd57, %rd55, 3;
	add.s64 	%rd58, %rd1, %rd57;
	st.global.u64 	[%rd58+-8], %rd56;
$L__BB2_15:
	ld.global.u64 	%rd59, [%rd143+8];
	shr.s64 	%rd60, %rd59, %r30;
	cvt.u32.u64 	%r56, %rd60;
	add.s32 	%r57, %r4, %r56;
	setp.ne.s32 	%p9, %r106, %r57;
	@%p9 bra 	$L__BB2_17;
	ld.global.s32 	%rd61, [%rd5];
	ld.global.u32 	%r58, [%rd6];
	add.s32 	%r59, %r58, -1;
	st.global.u32 	[%rd6], %r59;
	cvt.s64.s32 	%rd62, %r58;
	add.s64 	%rd63, %rd62, %rd61;
	ld.global.u64 	%rd64, [%rd143+8];
	shl.b64 	%rd65, %rd63, 3;
	add.s64 	%rd66, %rd1, %rd65;
	st.global.u64 	[%rd66+-8], %rd64;
$L__BB2_17:
	ld.global.u64 	%rd67, [%rd143+16];
	shr.s64 	%rd68, %rd67, %r30;
	cvt.u32.u64 	%r61, %rd68;
	add.s32 	%r62, %r4, %r61;
	setp.ne.s32 	%p10, %r106, %r62;
	@%p10 bra 	$L__BB2_19;
	ld.global.s32 	%rd69, [%rd5];
	ld.global.u32 	%r63, [%rd6];
	add.s32 	%r64, %r63, -1;
	st.global.u32 	[%rd6], %r64;
	cvt.s64.s32 	%rd70, %r63;
	add.s64 	%rd71, %rd70, %rd69;
	ld.global.u64 	%rd72, [%rd143+16];
	shl.b64 	%rd73, %rd71, 3;
	add.s64 	%rd74, %rd1, %rd73;
	st.global.u64 	[%rd74+-8], %rd72;
$L__BB2_19:
	ld.global.u64 	%rd75, [%rd143+24];
	shr.s64 	%rd76, %rd75, %r30;
	cvt.u32.u64 	%r66, %rd76;
	add.s32 	%r67, %r4, %r66;
	setp.ne.s32 	%p11, %r106, %r67;
	@%p11 bra 	$L__BB2_21;
	ld.global.s32 	%rd77, [%rd5];
	ld.global.u32 	%r68, [%rd6];
	add.s32 	%r69, %r68, -1;
	st.global.u32 	[%rd6], %r69;
	cvt.s64.s32 	%rd78, %r68;
	add.s64 	%rd79, %rd78, %rd77;
	ld.global.u64 	%rd80, [%rd143+24];
	shl.b64 	%rd81, %rd79, 3;
	add.s64 	%rd82, %rd1, %rd81;
	st.global.u64 	[%rd82+-8], %rd80;
$L__BB2_21:
	add.s32 	%r107, %r107, 8;
	add.s64 	%rd143, %rd143, 64;
	setp.ne.s32 	%p12, %r107, 0;
	mov.u32 	%r109, %r7;
	@%p12 bra 	$L__BB2_5;
$L__BB2_22:
	setp.eq.s32 	%p13, %r5, 0;
	@%p13 bra 	$L__BB2_43;
	add.s32 	%r70, %r5, -1;
	setp.lt.u32 	%p14, %r70, 3;
	@%p14 bra 	$L__BB2_33;
	mul.wide.u32 	%rd83, %r109, 8;
	add.s64 	%rd10, %rd2, %rd83;
	ld.global.u64 	%rd84, [%rd10];
	cvt.u32.u64 	%r71, %rd3;
	shr.s64 	%rd85, %rd84, %r71;
	cvt.u32.u64 	%r72, %rd85;
	add.s32 	%r73, %r4, %r72;
	setp.ne.s32 	%p15, %r106, %r73;
	@%p15 bra 	$L__BB2_26;
	ld.global.s32 	%rd86, [%rd5];
	ld.global.u32 	%r74, [%rd6];
	add.s32 	%r75, %r74, -1;
	st.global.u32 	[%rd6], %r75;
	cvt.s64.s32 	%rd87, %r74;
	add.s64 	%rd88, %rd87, %rd86;
	ld.global.u64 	%rd89, [%rd10];
	shl.b64 	%rd90, %rd88, 3;
	add.s64 	%rd91, %rd1, %rd90;
	st.global.u64 	[%rd91+-8], %rd89;
$L__BB2_26:
	ld.global.u64 	%rd92, [%rd10+8];
	shr.s64 	%rd93, %rd92, %r71;
	cvt.u32.u64 	%r77, %rd93;
	add.s32 	%r78, %r4, %r77;
	setp.ne.s32 	%p16, %r106, %r78;
	@%p16 bra 	$L__BB2_28;
	ld.global.s32 	%rd94, [%rd5];
	ld.global.u32 	%r79, [%rd6];
	add.s32 	%r80, %r79, -1;
	st.global.u32 	[%rd6], %r80;
	cvt.s64.s32 	%rd95, %r79;
	add.s64 	%rd96, %rd95, %rd94;
	ld.global.u64 	%rd97, [%rd10+8];
	shl.b64 	%rd98, %rd96, 3;
	add.s64 	%rd99, %rd1, %rd98;
	st.global.u64 	[%rd99+-8], %rd97;
$L__BB2_28:
	ld.global.u64 	%rd100, [%rd10+16];
	shr.s64 	%rd101, %rd100, %r71;
	cvt.u32.u64 	%r82, %rd101;
	add.s32 	%r83, %r4, %r82;
	setp.ne.s32 	%p17, %r106, %r83;
	@%p17 bra 	$L__BB2_30;
	ld.global.s32 	%rd102, [%rd5];
	ld.global.u32 	%r84, [%rd6];
	add.s32 	%r85, %r84, -1;
	st.global.u32 	[%rd6], %r85;
	cvt.s64.s32 	%rd103, %r84;
	add.s64 	%rd104, %rd103, %rd102;
	ld.global.u64 	%rd105, [%rd10+16];
	shl.b64 	%rd106, %rd104, 3;
	add.s64 	%rd107, %rd1, %rd106;
	st.global.u64 	[%rd107+-8], %rd105;
$L__BB2_30:
	ld.global.u64 	%rd108, [%rd10+24];
	shr.s64 	%rd109, %rd108, %r71;
	cvt.u32.u64 	%r87, %rd109;
	add.s32 	%r88, %r4, %r87;
	setp.ne.s32 	%p18, %r106, %r88;
	@%p18 bra 	$L__BB2_32;
	ld.global.s32 	%rd110, [%rd5];
	ld.global.u32 	%r89, [%rd6];
	add.s32 	%r90, %r89, -1;
	st.global.u32 	[%rd6], %r90;
	cvt.s64.s32 	%rd111, %r89;
	add.s64 	%rd112, %rd111, %rd110;
	ld.global.u64 	%rd113, [%rd10+24];
	shl.b64 	%rd114, %rd112, 3;
	add.s64 	%rd115, %rd1, %rd114;
	st.global.u64 	[%rd115+-8], %rd113;
$L__BB2_32:
	add.s32 	%r109, %r109, 4;
$L__BB2_33:
	setp.eq.s32 	%p19, %r6, 0;
	@%p19 bra 	$L__BB2_43;
	setp.eq.s32 	%p20, %r6, 1;
	@%p20 bra 	$L__BB2_40;
	mul.wide.u32 	%rd116, %r109, 8;
	add.s64 	%rd11, %rd2, %rd116;
	ld.global.u64 	%rd117, [%rd11];
	cvt.u32.u64 	%r91, %rd3;
	shr.s64 	%rd118, %rd117, %r91;
	cvt.u32.u64 	%r92, %rd118;
	add.s32 	%r93, %r4, %r92;
	setp.ne.s32 	%p21, %r106, %r93;
	@%p21 bra 	$L__BB2_37;
	ld.global.s32 	%rd119, [%rd5];
	ld.global.u32 	%r94, [%rd6];
	add.s32 	%r95, %r94, -1;
	st.global.u32 	[%rd6], %r95;
	cvt.s64.s32 	%rd120, %r94;
	add.s64 	%rd121, %rd120, %rd119;
	ld.global.u64 	%rd122, [%rd11];
	shl.b64 	%rd123, %rd121, 3;
	add.s64 	%rd124, %rd1, %rd123;
	st.global.u64 	[%rd124+-8], %rd122;
$L__BB2_37:
	ld.global.u64 	%rd125, [%rd11+8];
	shr.s64 	%rd126, %rd125, %r91;
	cvt.u32.u64 	%r97, %rd126;
	add.s32 	%r98, %r4, %r97;
	setp.ne.s32 	%p22, %r106, %r98;
	@%p22 bra 	$L__BB2_39;
	ld.global.s32 	%rd127, [%rd5];
	ld.global.u32 	%r99, [%rd6];
	add.s32 	%r100, %r99, -1;
	st.global.u32 	[%rd6], %r100;
	cvt.s64.s32 	%rd128, %r99;
	add.s64 	%rd129, %rd128, %rd127;
	ld.global.u64 	%rd130, [%rd11+8];
	shl.b64 	%rd131, %rd129, 3;
	add.s64 	%rd132, %rd1, %rd131;
	st.global.u64 	[%rd132+-8], %rd130;
$L__BB2_39:
	add.s32 	%r109, %r109, 2;
$L__BB2_40:
	setp.eq.s32 	%p23, %r8, 0;
	@%p23 bra 	$L__BB2_43;
	mul.wide.u32 	%rd133, %r109, 8;
	add.s64 	%rd12, %rd2, %rd133;
	ld.global.u64 	%rd134, [%rd12];
	cvt.u32.u64 	%r101, %rd3;
	shr.s64 	%rd135, %rd134, %r101;
	cvt.u32.u64 	%r102, %rd135;
	add.s32 	%r103, %r4, %r102;
	setp.ne.s32 	%p24, %r106, %r103;
	@%p24 bra 	$L__BB2_43;
	ld.global.s32 	%rd136, [%rd5];
	ld.global.u32 	%r104, [%rd6];
	add.s32 	%r105, %r104, -1;
	st.global.u32 	[%rd6], %r105;
	cvt.s64.s32 	%rd137, %r104;
	add.s64 	%rd138, %rd137, %rd136;
	ld.global.u64 	%rd139, [%rd12];
	shl.b64 	%rd140, %rd138, 3;
	add.s64 	%rd141, %rd1, %rd140;
	st.global.u64 	[%rd141+-8], %rd139;
$L__BB2_43:
	add.s32 	%r106, %r106, %r10;
	setp.lt.s32 	%p25, %r106, %r3;
	@%p25 bra 	$L__BB2_3;
$L__BB2_44:
	ret;

}
	// .globl	_Z25global_bucket_worker_sizeIlEvPT_S1_PiS2_iiii
.visible .entry _Z25global_bucket_worker_sizeIlEvPT_S1_PiS2_iiii(
	.param .u64 .ptr .align 1 _Z25global_bucket_worker_sizeIlEvPT_S1_PiS2_iiii_param_0,
	.param .u64 .ptr .align 1 _Z25global_bucket_worker_sizeIlEvPT_S1_PiS2_iiii_param_1,
	.param .u64 .ptr .align 1 _Z25global_bucket_worker_sizeIlEvPT_S1_PiS2_iiii_param_2,
	.param .u64 .ptr .align 1 _Z25global_bucket_worker_sizeIlEvPT_S1_PiS2_iiii_param_3,
	.param .u32 _Z25global_bucket_worker_sizeIlEvPT_S1_PiS2_iiii_param_4,
	.param .u32 _Z25global_bucket_worker_sizeIlEvPT_S1_PiS2_iiii_param_5,
	.param .u32 _Z25global_bucket_worker_sizeIlEvPT_S1_PiS2_iiii_param_6,
	.param .u32 _Z25global_bucket_worker_sizeIlEvPT_S1_PiS2_iiii_param_7
)
{
	.reg .pred 	%p<3>;
	.reg .b32 	%r<16>;
	.reg .b64 	%rd<8>;

	ld.param.u64 	%rd3, [_Z25global_bucket_worker_sizeIlEvPT_S1_PiS2_iiii_param_2];
	ld.param.u64 	%rd4, [_Z25global_bucket_worker_sizeIlEvPT_S1_PiS2_iiii_param_3];
	ld.param.u32 	%r7, [_Z25global_bucket_worker_sizeIlEvPT_S1_PiS2_iiii_param_6];
	mov.u32 	%r1, %ntid.x;
	mov.u32 	%r8, %ctaid.x;
	mov.u32 	%r9, %tid.x;
	mad.lo.s32 	%r15, %r1, %r8, %r9;
	mov.b32 	%r10, 1;
	shl.b32 	%r3, %r10, %r7;
	setp.ge.s32 	%p1, %r15, %r3;
	@%p1 bra 	$L__BB3_3;
	mov.u32 	%r11, %nctaid.x;
	mul.lo.s32 	%r4, %r1, %r11;
	cvta.to.global.u64 	%rd1, %rd4;
	cvta.to.global.u64 	%rd2, %rd3;
$L__BB3_2:
	mul.wide.s32 	%rd5, %r15, 4;
	add.s64 	%rd6, %rd1, %rd5;
	ld.global.u32 	%r12, [%rd6+4];
	ld.global.u32 	%r13, [%rd6];
	sub.s32 	%r14, %r12, %r13;
	add.s64 	%rd7, %rd2, %rd5;
	st.global.u32 	[%rd7], %r14;
	add.s32 	%r15, %r15, %r4;
	setp.lt.s32 	%p2, %r15, %r3;
	@%p2 bra 	$L__BB3_2;
$L__BB3_3:
	ret;

}
	// .globl	_Z25global_bucket_worker_sortIlEvPT_S1_PiS2_iiii
.visible .entry _Z25global_bucket_worker_sortIlEvPT_S1_PiS2_iiii(
	.param .u64 .ptr .align 1 _Z25global_bucket_worker_sortIlEvPT_S1_PiS2_iiii_param_0,
	.param .u64 .ptr .align 1 _Z25global_bucket_worker_sortIlEvPT_S1_PiS2_iiii_param_1,
	.param .u64 .ptr .align 1 _Z25global_bucket_worker_sortIlEvPT_S1_PiS2_iiii_param_2,
	.param .u64 .ptr .align 1 _Z25global_bucket_worker_sortIlEvPT_S1_PiS2_iiii_param_3,
	.param .u32 _Z25global_bucket_worker_sortIlEvPT_S1_PiS2_iiii_param_4,
	.param .u32 _Z25global_bucket_worker_sortIlEvPT_S1_PiS2_iiii_param_5,
	.param .u32 _Z25global_bucket_worker_sortIlEvPT_S1_PiS2_iiii_param_6,
	.param .u32 _Z25global_bucket_worker_sortIlEvPT_S1_PiS2_iiii_param_7
)
{
	.reg .pred 	%p<96>;
	.reg .b32 	%r<146>;
	.reg .b64 	%rd<94>;

	ld.param.u64 	%rd68, [_Z25global_bucket_worker_sortIlEvPT_S1_PiS2_iiii_param_1];
	ld.param.u64 	%rd66, [_Z25global_bucket_worker_sortIlEvPT_S1_PiS2_iiii_param_2];
	ld.param.u64 	%rd67, [_Z25global_bucket_worker_sortIlEvPT_S1_PiS2_iiii_param_3];
	ld.param.u32 	%r48, [_Z25global_bucket_worker_sortIlEvPT_S1_PiS2_iiii_param_4];
	ld.param.u32 	%r50, [_Z25global_bucket_worker_sortIlEvPT_S1_PiS2_iiii_param_6];
	ld.param.u32 	%r49, [_Z25global_bucket_worker_sortIlEvPT_S1_PiS2_iiii_param_7];
	cvta.to.global.u64 	%rd1, %rd68;
	mov.u32 	%r1, %ntid.x;
	mov.u32 	%r51, %ctaid.x;
	mov.u32 	%r52, %tid.x;
	mad.lo.s32 	%r133, %r1, %r51, %r52;
	mov.b32 	%r53, 1;
	shl.b32 	%r3, %r53, %r50;
	setp.ge.s32 	%p1, %r133, %r3;
	@%p1 bra 	$L__BB4_79;
	add.s32 	%r4, %r48, -1;
	mov.u32 	%r54, %nctaid.x;
	mul.lo.s32 	%r5, %r1, %r54;
	add.s64 	%rd2, %rd1, 16;
	cvta.to.global.u64 	%rd3, %rd66;
	cvta.to.global.u64 	%rd4, %rd67;
$L__BB4_2:
	mul.wide.s32 	%rd69, %r133, 4;
	add.s64 	%rd70, %rd3, %rd69;
	ld.global.u32 	%r7, [%rd70];
	setp.lt.s32 	%p2, %r7, 1;
	@%p2 bra 	$L__BB4_78;
	add.s64 	%rd72, %rd4, %rd69;
	ld.global.u32 	%r8, [%rd72];
	add.s32 	%r9, %r7, %r8;
	setp.gt.s32 	%p3, %r9, %r48;
	@%p3 bra 	$L__BB4_29;
	add.s32 	%r55, %r9, -1;
	setp.ge.s32 	%p4, %r8, %r55;
	@%p4 bra 	$L__BB4_78;
	neg.s32 	%r10, %r9;
	mov.b32 	%r134, 0;
$L__BB4_6:
	mov.u32 	%r15, %r8;
	add.s32 	%r8, %r15, 1;
	setp.ge.s32 	%p5, %r8, %r9;
	@%p5 bra 	$L__BB4_28;
	mul.wide.s32 	%rd73, %r15, 8;
	add.s64 	%rd6, %rd1, %rd73;
	not.b32 	%r58, %r134;
	add.s32 	%r59, %r7, %r58;
	and.b32  	%r17, %r59, 3;
	setp.eq.s32 	%p6, %r17, 0;
	mov.u32 	%r136, %r8;
	@%p6 bra 	$L__BB4_17;
	ld.global.u64 	%rd82, [%rd6];
	ld.global.u64 	%rd8, [%rd6+8];
	setp.lt.s64 	%p7, %rd82, %rd8;
	setp.gt.s64 	%p8, %rd82, %rd8;
	selp.b32 	%r60, 1, 0, %p8;
	selp.b32 	%r61, -1, %r60, %p7;
	mul.lo.s32 	%r62, %r61, %r49;
	setp.lt.s32 	%p9, %r62, 1;
	@%p9 bra 	$L__BB4_10;
	st.global.u64 	[%rd6], %rd8;
	st.global.u64 	[%rd6+8], %rd82;
	mov.u64 	%rd82, %rd8;
$L__BB4_10:
	add.s32 	%r136, %r15, 2;
	setp.eq.s32 	%p10, %r17, 1;
	@%p10 bra 	$L__BB4_17;
	ld.global.u64 	%rd10, [%rd6+16];
	setp.lt.s64 	%p11, %rd82, %rd10;
	setp.gt.s64 	%p12, %rd82, %rd10;
	selp.b32 	%r63, 1, 0, %p12;
	selp.b32 	%r64, -1, %r63, %p11;
	mul.lo.s32 	%r65, %r64, %r49;
	setp.lt.s32 	%p13, %r65, 1;
	@%p13 bra 	$L__BB4_13;
	st.global.u64 	[%rd6], %rd10;
	st.global.u64 	[%rd6+16], %rd82;
	mov.u64 	%rd82, %rd10;
$L__BB4_13:
	add.s32 	%r136, %r15, 3;
	setp.eq.s32 	%p14, %r17, 2;
	@%p14 bra 	$L__BB4_17;
	ld.global.u64 	%rd12, [%rd6+24];
	setp.lt.s64 	%p15, %rd82, %rd12;
	setp.gt.s64 	%p16, %rd82, %rd12;
	selp.b32 	%r66, 1, 0, %p16;
	selp.b32 	%r67, -1, %r66, %p15;
	mul.lo.s32 	%r68, %r67, %r49;
	setp.lt.s32 	%p17, %r68, 1;
	@%p17 bra 	$L__BB4_16;
	st.global.u64 	[%rd6], %rd12;
	st.global.u64 	[%rd6+24], %rd82;
$L__BB4_16:
	add.s32 	%r136, %r15, 4;
$L__BB4_17:
	sub.s32 	%r69, %r7, %r134;
	add.s32 	%r70, %r69, -2;
	setp.lt.u32 	%p18, %r70, 3;
	@%p18 bra 	$L__BB4_28;
	add.s32 	%r137, %r10, %r136;
$L__BB4_19:
	mul.wide.s32 	%rd74, %r136, 8;
	add.s64 	%rd13, %rd2, %rd74;
	ld.global.u64 	%rd84, [%rd6];
	ld.global.u64 	%rd15, [%rd13+-16];
	setp.lt.s64 	%p19, %rd84, %rd15;
	setp.gt.s64 	%p20, %rd84, %rd15;
	selp.b32 	%r71, 1, 0, %p20;
	selp.b32 	%r72, -1, %r71, %p19;
	mul.lo.s32 	%r73, %r72, %r49;
	setp.lt.s32 	%p21, %r73, 1;
	@%p21 bra 	$L__BB4_21;
	st.global.u64 	[%rd6], %rd15;
	st.global.u64 	[%rd13+-16], %rd84;
	ld.global.u64 	%rd84, [%rd6];
$L__BB4_21:
	ld.global.u64 	%rd18, [%rd13+-8];
	setp.lt.s64 	%p22, %rd84, %rd18;
	setp.gt.s64 	%p23, %rd84, %rd18;
	selp.b32 	%r74, 1, 0, %p23;
	selp.b32 	%r75, -1, %r74, %p22;
	mul.lo.s32 	%r76, %r75, %r49;
	setp.lt.s32 	%p24, %r76, 1;
	@%p24 bra 	$L__BB4_23;
	st.global.u64 	[%rd6], %rd18;
	st.global.u64 	[%rd13+-8], %rd84;
	ld.global.u64 	%rd84, [%rd6];
$L__BB4_23:
	ld.global.u64 	%rd21, [%rd13];
	setp.lt.s64 	%p25, %rd84, %rd21;
	setp.gt.s64 	%p26, %rd84, %rd21;
	selp.b32 	%r77, 1, 0, %p26;
	selp.b32 	%r78, -1, %r77, %p25;
	mul.lo.s32 	%r79, %r78, %r49;
	setp.lt.s32 	%p27, %r79, 1;
	@%p27 bra 	$L__BB4_25;
	st.global.u64 	[%rd6], %rd21;
	st.global.u64 	[%rd13], %rd84;
	ld.global.u64 	%rd84, [%rd6];
$L__BB4_25:
	ld.global.u64 	%rd24, [%rd13+8];
	setp.lt.s64 	%p28, %rd84, %rd24;
	setp.gt.s64 	%p29, %rd84, %rd24;
	selp.b32 	%r80, 1, 0, %p29;
	selp.b32 	%r81, -1, %r80, %p28;
	mul.lo.s32 	%r82, %r81, %r49;
	setp.lt.s32 	%p30, %r82, 1;
	@%p30 bra 	$L__BB4_27;
	st.global.u64 	[%rd6], %rd24;
	st.global.u64 	[%rd13+8], %rd84;
$L__BB4_27:
	add.s32 	%r136, %r136, 4;
	add.s32 	%r137, %r137, 4;
	setp.ne.s32 	%p31, %r137, 0;
	@%p31 bra 	$L__BB4_19;
$L__BB4_28:
	add.s32 	%r83, %r9, -2;
	setp.eq.s32 	%p32, %r15, %r83;
	add.s32 	%r134, %r134, 1;
	@%p32 bra 	$L__BB4_78;
	bra.uni 	$L__BB4_6;
$L__BB4_29:
	rem.s32 	%r11, %r9, %r48;
	setp.lt.s32 	%p33, %r11, 1;
	@%p33 bra 	$L__BB4_71;
	sub.s32 	%r85, %r48, %r8;
	and.b32  	%r12, %r85, 3;
	mul.wide.s32 	%rd75, %r8, 8;
	add.s64 	%rd5, %rd1, %rd75;
	sub.s32 	%r13, %r8, %r48;
	mov.b32 	%r139, 0;
$L__BB4_31:
	sub.s32 	%r86, %r11, %r139;
	mul.wide.u32 	%rd76, %r139, 8;
	add.s64 	%rd25, %rd1, %rd76;
	and.b32  	%r29, %r86, 3;
	setp.eq.s32 	%p34, %r29, 0;
	mov.u32 	%r140, %r139;
	@%p34 bra 	$L__BB4_40;
	ld.global.u64 	%rd87, [%rd25];
	ld.global.u64 	%rd27, [%rd25+8];
	setp.lt.s64 	%p35, %rd87, %rd27;
	setp.gt.s64 	%p36, %rd87, %rd27;
	selp.b32 	%r87, 1, 0, %p36;
	selp.b32 	%r88, -1, %r87, %p35;
	mul.lo.s32 	%r89, %r88, %r49;
	setp.lt.s32 	%p37, %r89, 1;
	@%p37 bra 	$L__BB4_34;
	st.global.u64 	[%rd25], %rd27;
	st.global.u64 	[%rd25+8], %rd87;
	mov.u64 	%rd87, %rd27;
$L__BB4_34:
	setp.eq.s32 	%p38, %r29, 1;
	add.s32 	%r140, %r139, 1;
	@%p38 bra 	$L__BB4_40;
	ld.global.u64 	%rd29, [%rd25+16];
	setp.lt.s64 	%p39, %rd87, %rd29;
	setp.gt.s64 	%p40, %rd87, %rd29;
	selp.b32 	%r90, 1, 0, %p40;
	selp.b32 	%r91, -1, %r90, %p39;
	mul.lo.s32 	%r92, %r91, %r49;
	setp.lt.s32 	%p41, %r92, 1;
	@%p41 bra 	$L__BB4_37;
	st.global.u64 	[%rd25], %rd29;
	st.global.u64 	[%rd25+16], %rd87;
	mov.u64 	%rd87, %rd29;
$L__BB4_37:
	setp.eq.s32 	%p42, %r29, 2;
	add.s32 	%r140, %r139, 2;
	@%p42 bra 	$L__BB4_40;
	add.s32 	%r140, %r139, 3;
	ld.global.u64 	%rd31, [%rd25+24];
	setp.lt.s64 	%p43, %rd87, %rd31;
	setp.gt.s64 	%p44, %rd87, %rd31;
	selp.b32 	%r93, 1, 0, %p44;
	selp.b32 	%r94, -1, %r93, %p43;
	mul.lo.s32 	%r95, %r94, %r49;
	setp.lt.s32 	%p45, %r95, 1;
	@%p45 bra 	$L__BB4_40;
	st.global.u64 	[%rd25], %rd31;
	st.global.u64 	[%rd25+24], %rd87;
$L__BB4_40:
	sub.s32 	%r96, %r139, %r11;
	setp.gt.u32 	%p46, %r96, -4;
	@%p46 bra 	$L__BB4_41;
	bra.uni 	$L__BB4_61;
$L__BB4_41:
	setp.ge.s32 	%p60, %r8, %r48;
	@%p60 bra 	$L__BB4_70;
	setp.eq.s32 	%p61, %r12, 0;
	mov.u32 	%r141, %r8;
	@%p61 bra 	$L__BB4_51;
	ld.global.u64 	%rd32, [%rd25];
	ld.global.u64 	%rd33, [%rd5];
	setp.lt.s64 	%p62, %rd32, %rd33;
	setp.gt.s64 	%p63, %rd32, %rd33;
	selp.b32 	%r109, 1, 0, %p63;
	selp.b32 	%r110, -1, %r109, %p62;
	mul.lo.s32 	%r111, %r110, %r49;
	setp.lt.s32 	%p64, %r111, 1;
	@%p64 bra 	$L__BB4_45;
	st.global.u64 	[%rd25], %rd33;
	st.global.u64 	[%rd5], %rd32;
$L__BB4_45:
	add.s32 	%r141, %r8, 1;
	setp.eq.s32 	%p65, %r12, 1;
	@%p65 bra 	$L__BB4_51;
	ld.global.u64 	%rd34, [%rd25];
	ld.global.u64 	%rd35, [%rd5+8];
	setp.lt.s64 	%p66, %rd34, %rd35;
	setp.gt.s64 	%p67, %rd34, %rd35;
	selp.b32 	%r112, 1, 0, %p67;
	selp.b32 	%r113, -1, %r112, %p66;
	mul.lo.s32 	%r114, %r113, %r49;
	setp.lt.s32 	%p68, %r114, 1;
	@%p68 bra 	$L__BB4_48;
	st.global.u64 	[%rd25], %rd35;
	st.global.u64 	[%rd5+8], %rd34;
$L__BB4_48:
	add.s32 	%r141, %r8, 2;
	setp.eq.s32 	%p69, %r12, 2;
	@%p69 bra 	$L__BB4_51;
	add.s32 	%r141, %r8, 3;
	ld.global.u64 	%rd36, [%rd25];
	ld.global.u64 	%rd37, [%rd5+16];
	setp.lt.s64 	%p70, %rd36, %rd37;
	setp.gt.s64 	%p71, %rd36, %rd37;
	selp.b32 	%r115, 1, 0, %p71;
	selp.b32 	%r116, -1, %r115, %p70;
	mul.lo.s32 	%r117, %r116, %r49;
	setp.lt.s32 	%p72, %r117, 1;
	@%p72 bra 	$L__BB4_51;
	st.global.u64 	[%rd25], %rd37;
	st.global.u64 	[%rd5+16], %rd36;
$L__BB4_51:
	setp.gt.u32 	%p73, %r13, -4;
	@%p73 bra 	$L__BB4_70;
$L__BB4_52:
	mul.wide.s32 	%rd78, %r141, 8;
	add.s64 	%rd50, %rd1, %rd78;
	ld.global.u64 	%rd92, [%rd25];
	ld.global.u64 	%rd52, [%rd50];
	setp.lt.s64 	%p74, %rd92, %rd52;
	setp.gt.s64 	%p75, %rd92, %rd52;
	selp.b32 	%r118, 1, 0, %p75;
	selp.b32 	%r119, -1, %r118, %p74;
	mul.lo.s32 	%r120, %r119, %r49;
	setp.lt.s32 	%p76, %r120, 1;
	@%p76 bra 	$L__BB4_54;
	st.global.u64 	[%rd25], %rd52;
	st.global.u64 	[%rd50], %rd92;
	ld.global.u64 	%rd92, [%rd25];
$L__BB4_54:
	ld.global.u64 	%rd55, [%rd50+8];
	setp.lt.s64 	%p77, %rd92, %rd55;
	setp.gt.s64 	%p78, %rd92, %rd55;
	selp.b32 	%r121, 1, 0, %p78;
	selp.b32 	%r122, -1, %r121, %p77;
	mul.lo.s32 	%r123, %r122, %r49;
	setp.lt.s32 	%p79, %r123, 1;
	@%p79 bra 	$L__BB4_56;
	st.global.u64 	[%rd25], %rd55;
	st.global.u64 	[%rd50+8], %rd92;
	ld.global.u64 	%rd92, [%rd25];
$L__BB4_56:
	ld.global.u64 	%rd58, [%rd50+16];
	setp.lt.s64 	%p80, %rd92, %rd58;
	setp.gt.s64 	%p81, %rd92, %rd58;
	selp.b32 	%r124, 1, 0, %p81;
	selp.b32 	%r125, -1, %r124, %p80;
	mul.lo.s32 	%r126, %r125, %r49;
	setp.lt.s32 	%p82, %r126, 1;
	@%p82 bra 	$L__BB4_58;
	st.global.u64 	[%rd25], %rd58;
	st.global.u64 	[%rd50+16], %rd92;
	ld.global.u64 	%rd92, [%rd25];
$L__BB4_58:
	ld.global.u64 	%rd61, [%rd50+24];
	setp.lt.s64 	%p83, %rd92, %rd61;
	setp.gt.s64 	%p84, %rd92, %rd61;
	selp.b32 	%r127, 1, 0, %p84;
	selp.b32 	%r128, -1, %r127, %p83;
	mul.lo.s32 	%r129, %r128, %r49;
	setp.lt.s32 	%p85, %r129, 1;
	@%p85 bra 	$L__BB4_60;
	st.global.u64 	[%rd25], %rd61;
	st.global.u64 	[%rd50+24], %rd92;
$L__BB4_60:
	add.s32 	%r141, %r141, 4;
	setp.ne.s32 	%p86, %r141, %r48;
	@%p86 bra 	$L__BB4_52;
	bra.uni 	$L__BB4_70;
$L__BB4_61:
	mul.wide.u32 	%rd77, %r140, 8;
	add.s64 	%rd38, %rd1, %rd77;
	ld.global.u64 	%rd89, [%rd25];
	ld.global.u64 	%rd40, [%rd38+8];
	setp.lt.s64 	%p47, %rd89, %rd40;
	setp.gt.s64 	%p48, %rd89, %rd40;
	selp.b32 	%r97, 1, 0, %p48;
	selp.b32 	%r98, -1, %r97, %p47;
	mul.lo.s32 	%r99, %r98, %r49;
	setp.lt.s32 	%p49, %r99, 1;
	@%p49 bra 	$L__BB4_63;
	st.global.u64 	[%rd25], %rd40;
	st.global.u64 	[%rd38+8], %rd89;
	ld.global.u64 	%rd89, [%rd25];
$L__BB4_63:
	ld.global.u64 	%rd43, [%rd38+16];
	setp.lt.s64 	%p50, %rd89, %rd43;
	setp.gt.s64 	%p51, %rd89, %rd43;
	selp.b32 	%r100, 1, 0, %p51;
	selp.b32 	%r101, -1, %r100, %p50;
	mul.lo.s32 	%r102, %r101, %r49;
	setp.lt.s32 	%p52, %r102, 1;
	@%p52 bra 	$L__BB4_65;
	st.global.u64 	[%rd25], %rd43;
	st.global.u64 	[%rd38+16], %rd89;
	ld.global.u64 	%rd89, [%rd25];
$L__BB4_65:
	ld.global.u64 	%rd46, [%rd38+24];
	setp.lt.s64 	%p53, %rd89, %rd46;
	setp.gt.s64 	%p54, %rd89, %rd46;
	selp.b32 	%r103, 1, 0, %p54;
	selp.b32 	%r104, -1, %r103, %p53;
	mul.lo.s32 	%r105, %r104, %r49;
	setp.lt.s32 	%p55, %r105, 1;
	@%p55 bra 	$L__BB4_67;
	st.global.u64 	[%rd25], %rd46;
	st.global.u64 	[%rd38+24], %rd89;
	ld.global.u64 	%rd89, [%rd25];
$L__BB4_67:
	add.s32 	%r140, %r140, 4;
	ld.global.u64 	%rd49, [%rd38+32];
	setp.lt.s64 	%p56, %rd89, %rd49;
	setp.gt.s64 	%p57, %rd89, %rd49;
	selp.b32 	%r106, 1, 0, %p57;
	selp.b32 	%r107, -1, %r106, %p56;
	mul.lo.s32 	%r108, %r107, %r49;
	setp.lt.s32 	%p58, %r108, 1;
	@%p58 bra 	$L__BB4_69;
	st.global.u64 	[%rd25], %rd49;
	st.global.u64 	[%rd38+32], %rd89;
$L__BB4_69:
	setp.eq.s32 	%p59, %r140, %r11;
	@%p59 bra 	$L__BB4_41;
	bra.uni 	$L__BB4_61;
$L__BB4_70:
	add.s32 	%r139, %r139, 1;
	setp.eq.s32 	%p87, %r139, %r11;
	@%p87 bra 	$L__BB4_71;
	bra.uni 	$L__BB4_31;
$L__BB4_71:
	setp.ge.s32 	%p88, %r8, %r4;
	@%p88 bra 	$L__BB4_78;
$L__BB4_72:
	add.s32 	%r44, %r8, 1;
	setp.ge.s32 	%p89, %r44, %r48;
	@%p89 bra 	$L__BB4_77;
	mul.wide.s32 	%rd79, %r8, 8;
	add.s64 	%rd62, %rd1, %rd79;
	mov.u32 	%r145, %r44;
$L__BB4_74:
	mul.wide.s32 	%rd80, %r145, 8;
	add.s64 	%rd63, %rd1, %rd80;
	ld.global.u64 	%rd64, [%rd62];
	ld.global.u64 	%rd65, [%rd63];
	setp.lt.s64 	%p90, %rd64, %rd65;
	setp.gt.s64 	%p91, %rd64, %rd65;
	selp.b32 	%r130, 1, 0, %p91;
	selp.b32 	%r131, -1, %r130, %p90;
	mul.lo.s32 	%r132, %r131, %r49;
	setp.lt.s32 	%p92, %r132, 1;
	@%p92 bra 	$L__BB4_76;
	st.global.u64 	[%rd62], %rd65;
	st.global.u64 	[%rd63], %rd64;
$L__BB4_76:
	add.s32 	%r145, %r145, 1;
	setp.lt.s32 	%p93, %r145, %r48;
	@%p93 bra 	$L__BB4_74;
$L__BB4_77:
	setp.ne.s32 	%p94, %r44, %r4;
	mov.u32 	%r8, %r44;
	@%p94 bra 	$L__BB4_72;
$L__BB4_78:
	add.s32 	%r133, %r133, %r5;
	setp.lt.s32 	%p95, %r133, %r3;
	@%p95 bra 	$L__BB4_2;
$L__BB4_79:
	ret;

}


// ===== COMPILED SASS (sm_100) =====

	.target	sm_100

	.elftype	@"ET_EXEC"


//--------------------- .note.nv.tkinfo           --------------------------
	.section	.note.nv.tkinfo,"",@"SHT_NOTE"
	.sectionflags	@"SHF_NOTE_NV_TKINFO"
	.tkinfo
        /*0018*/ 	.word	0x00000002
        /*0030*/ 	.string	""
        /*0030*/ 	.string	"ptxas"
        /*0030*/ 	.string	"Cuda compilation tools, release 13.0, V13.0.88"
        /*0030*/ 	.string	"Build cuda_13.0.r13.0/compiler.36424714_0"
        /*0030*/ 	.string	"-arch sm_100 -m 64 "



//--------------------- .note.nv.cuinfo           --------------------------
	.section	.note.nv.cuinfo,"",@"SHT_NOTE"
	.sectionflags	@"SHF_NOTE_NV_CUINFO"
        /*0018*/ 	.short	0x0002
        /*001a*/ 	.short	0x0064
        /*001c*/ 	.short	0x0082
	.zero		2


//--------------------- .nv.info                  --------------------------
	.section	.nv.info,"",@"SHT_CUDA_INFO"
	.align	4


	//----- nvinfo : EIATTR_REGCOUNT
	.align		4
        /*0000*/ 	.byte	0x04, 0x2f
        /*0002*/ 	.short	(.L_1 - .L_0)
	.align		4
.L_0:
        /*0004*/ 	.word	index@(_Z26global_bucket_worker_countIlEvPT_S1_PiS2_iiii)
        /*0008*/ 	.word	0x0000000e


	//----- nvinfo : EIATTR_FRAME_SIZE
	.align		4
.L_1:
        /*000c*/ 	.byte	0x04, 0x11
        /*000e*/ 	.short	(.L_3 - .L_2)
	.align		4
.L_2:
        /*0010*/ 	.word	index@(_Z26global_bucket_worker_countIlEvPT_S1_PiS2_iiii)
        /*0014*/ 	.word	0x00000000


	//----- nvinfo : EIATTR_REGCOUNT
	.align		4
.L_3:
        /*0018*/ 	.byte	0x04, 0x2f
        /*001a*/ 	.short	(.L_5 - .L_4)
	.align		4
.L_4:
        /*001c*/ 	.word	index@(_Z27global_bucket_worker_offsetIlEvPT_S1_PiS2_iiii)
        /*0020*/ 	.word	0x00000016


	//----- nvinfo : EIATTR_FRAME_SIZE
	.align		4
.L_5:
        /*0024*/ 	.byte	0x04, 0x11
        /*0026*/ 	.short	(.L_7 - .L_6)
	.align		4
.L_6:
        /*0028*/ 	.word	index@(_Z27global_bucket_worker_offsetIlEvPT_S1_PiS2_iiii)
        /*002c*/ 	.word	0x00000000


	//----- nvinfo : EIATTR_REGCOUNT
	.align		4
.L_7:
        /*0030*/ 	.byte	0x04, 0x2f
        /*0032*/ 	.short	(.L_9 - .L_8)
	.align		4
.L_8:
        /*0034*/ 	.word	index@(_Z28global_bucket_worker_collectIlEvPT_S1_PiS2_iiii)
        /*0038*/ 	.word	0x0000001c


	//----- nvinfo : EIATTR_FRAME_SIZE
	.align		4
.L_9:
        /*003c*/ 	.byte	0x04, 0x11
        /*003e*/ 	.short	(.L_11 - .L_10)
	.align		4
.L_10:
        /*0040*/ 	.word	index@(_Z28global_bucket_worker_collectIlEvPT_S1_PiS2_iiii)
        /*0044*/ 	.word	0x00000000


	//----- nvinfo : EIATTR_REGCOUNT
	.align		4
.L_11:
        /*0048*/ 	.byte	0x04, 0x2f
        /*004a*/ 	.short	(.L_13 - .L_12)
	.align		4
.L_12:
        /*004c*/ 	.word	index@(_Z25global_bucket_worker_sizeIlEvPT_S1_PiS2_iiii)
        /*0050*/ 	.word	0x0000000e


	//----- nvinfo : EIATTR_FRAME_SIZE
	.align		4
.L_13:
        /*0054*/ 	.byte	0x04, 0x11
        /*0056*/ 	.short	(.L_15 - .L_14)
	.align		4
.L_14:
        /*0058*/ 	.word	index@(_Z25global_bucket_worker_sizeIlEvPT_S1_PiS2_iiii)
        /*005c*/ 	.word	0x00000000


	//----- nvinfo : EIATTR_REGCOUNT
	.align		4
.L_15:
        /*0060*/ 	.byte	0x04, 0x2f
        /*0062*/ 	.short	(.L_17 - .L_16)
	.align		4
.L_16:
        /*0064*/ 	.word	index@(_Z25global_bucket_worker_sortIlEvPT_S1_PiS2_iiii)
        /*0068*/ 	.word	0x00000018


	//----- nvinfo : EIATTR_FRAME_SIZE
	.align		4
.L_17:
        /*006c*/ 	.byte	0x04, 0x11
        /*006e*/ 	.short	(.L_19 - .L_18)
	.align		4
.L_18:
        /*0070*/ 	.word	index@(_Z25global_bucket_worker_sortIlEvPT_S1_PiS2_iiii)
        /*0074*/ 	.word	0x00000000


	//----- nvinfo : EIATTR_MIN_STACK_SIZE
	.align		4
.L_19:
        /*0078*/ 	.byte	0x04, 0x12
        /*007a*/ 	.short	(.L_21 - .L_20)
	.align		4
.L_20:
        /*007c*/ 	.word	index@(_Z25global_bucket_worker_sortIlEvPT_S1_PiS2_iiii)
        /*0080*/ 	.word	0x00000000


	//----- nvinfo : EIATTR_MIN_STACK_SIZE
	.align		4
.L_21:
        /*0084*/ 	.byte	0x04, 0x12
        /*0086*/ 	.short	(.L_23 - .L_22)
	.align		4
.L_22:
        /*0088*/ 	.word	index@(_Z25global_bucket_worker_sizeIlEvPT_S1_PiS2_iiii)
        /*008c*/ 	.word	0x00000000


	//----- nvinfo : EIATTR_MIN_STACK_SIZE
	.align		4
.L_23:
        /*0090*/ 	.byte	0x04, 0x12
        /*0092*/ 	.short	(.L_25 - .L_24)
	.align		4
.L_24:
        /*0094*/ 	.word	index@(_Z28global_bucket_worker_collectIlEvPT_S1_PiS2_iiii)
        /*0098*/ 	.word	0x00000000


	//----- nvinfo : EIATTR_MIN_STACK_SIZE
	.align		4
.L_25:
        /*009c*/ 	.byte	0x04, 0x12
        /*009e*/ 	.short	(.L_27 - .L_26)
	.align		4
.L_26:
        /*00a0*/ 	.word	index@(_Z27global_bucket_worker_offsetIlEvPT_S1_PiS2_iiii)
        /*00a4*/ 	.word	0x00000000


	//----- nvinfo : EIATTR_MIN_STACK_SIZE
	.align		4
.L_27:
        /*00a8*/ 	.byte	0x04, 0x12
        /*00aa*/ 	.short	(.L_29 - .L_28)
	.align		4
.L_28:
        /*00ac*/ 	.word	index@(_Z26global_bucket_worker_countIlEvPT_S1_PiS2_iiii)
        /*00b0*/ 	.word	0x00000000
.L_29:


//--------------------- .nv.compat                --------------------------
	.section	.nv.compat,"",@"SHT_CUDA_COMPAT_INFO"
	.align	4
        /*0000*/ 	.byte	0x02, 0x09, 0x00, 0x00, 0x02, 0x02, 0x01, 0x00, 0x02, 0x05, 0x05, 0x00, 0x03, 0x07, 0x01, 0x01
        /*0010*/ 	.byte	0x02, 0x03, 0x00, 0x00, 0x02, 0x06, 0x01, 0x00, 0x04, 0x0b, 0x08, 0x00, 0x09, 0x00, 0x00, 0x00
        /*0020*/ 	.byte	0x00, 0x00, 0x00, 0x00


//--------------------- .nv.info._Z25global_bucket_worker_sortIlEvPT_S1_PiS2_iiii --------------------------
	.section	.nv.info._Z25global_bucket_worker_sortIlEvPT_S1_PiS2_iiii,"",@"SHT_CUDA_INFO"
	.sectionflags	@""
	.align	4


	//----- nvinfo : EIATTR_CUDA_API_VERSION
	.align		4
        /*0000*/ 	.byte	0x04, 0x37
        /*0002*/ 	.short	(.L_31 - .L_30)
.L_30:
        /*0004*/ 	.word	0x00000082


	//----- nvinfo : EIATTR_KPARAM_INFO
	.align		4
.L_31:
        /*0008*/ 	.byte	0x04, 0x17
        /*000a*/ 	.short	(.L_33 - .L_32)
.L_32:
        /*000c*/ 	.word	0x00000000
        /*0010*/ 	.short	0x0007
        /*0012*/ 	.short	0x002c
        /*0014*/ 	.byte	0x00, 0xf0, 0x11, 0x00


	//----- nvinfo : EIATTR_KPARAM_INFO
	.align		4
.L_33:
        /*0018*/ 	.byte	0x04, 0x17
        /*001a*/ 	.short	(.L_35 - .L_34)
.L_34:
        /*001c*/ 	.word	0x00000000
        /*0020*/ 	.short	0x0006
        /*0022*/ 	.short	0x0028
        /*0024*/ 	.byte	0x00, 0xf0, 0x11, 0x00


	//----- nvinfo : EIATTR_KPARAM_INFO
	.align		4
.L_35:
        /*0028*/ 	.byte	0x04, 0x17
        /*002a*/ 	.short	(.L_37 - .L_36)
.L_36:
        /*002c*/ 	.word	0x00000000
        /*0030*/ 	.short	0x0005
        /*0032*/ 	.short	0x0024
        /*0034*/ 	.byte	0x00, 0xf0, 0x11, 0x00


	//----- nvinfo : EIATTR_KPARAM_INFO
	.align		4
.L_37:
        /*0038*/ 	.byte	0x04, 0x17
        /*003a*/ 	.short	(.L_39 - .L_38)
.L_38:
        /*003c*/ 	.word	0x00000000
        /*0040*/ 	.short	0x0004
        /*0042*/ 	.short	0x0020
        /*0044*/ 	.byte	0x00, 0xf0, 0x11, 0x00


	//----- nvinfo : EIATTR_KPARAM_INFO
	.align		4
.L_39:
        /*0048*/ 	.byte	0x04, 0x17
        /*004a*/ 	.short	(.L_41 - .L_40)
.L_40:
        /*004c*/ 	.word	0x00000000
        /*0050*/ 	.short	0x0003
        /*0052*/ 	.short	0x0018
        /*0054*/ 	.byte	0x00, 0xf5, 0x21, 0x00


	//----- nvinfo : EIATTR_KPARAM_INFO
	.align		4
.L_41:
        /*0058*/ 	.byte	0x04, 0x17
        /*005a*/ 	.short	(.L_43 - .L_42)
.L_42:
        /*005c*/ 	.word	0x00000000
        /*0060*/ 	.short	0x0002
        /*0062*/ 	.short	0x0010
        /*0064*/ 	.byte	0x00, 0xf5, 0x21, 0x00


	//----- nvinfo : EIATTR_KPARAM_INFO
	.align		4
.L_43:
        /*0068*/ 	.byte	0x04, 0x17
        /*006a*/ 	.short	(.L_45 - .L_44)
.L_44:
        /*006c*/ 	.word	0x00000000
        /*0070*/ 	.short	0x0001
        /*0072*/ 	.short	0x0008
        /*0074*/ 	.byte	0x00, 0xf5, 0x21, 0x00


	//----- nvinfo : EIATTR_KPARAM_INFO
	.align		4
.L_45:
        /*0078*/ 	.byte	0x04, 0x17
        /*007a*/ 	.short	(.L_47 - .L_46)
.L_46:
        /*007c*/ 	.word	0x00000000
        /*0080*/ 	.short	0x0000
        /*0082*/ 	.short	0x0000
        /*0084*/ 	.byte	0x00, 0xf5, 0x21, 0x00


	//----- nvinfo : EIATTR_SPARSE_MMA_MASK
	.align		4
.L_47:
        /*0088*/ 	.byte	0x03, 0x50
        /*008a*/ 	.short	0x0000


	//----- nvinfo : EIATTR_MAXREG_COUNT
	.align		4
        /*008c*/ 	.byte	0x03, 0x1b
        /*008e*/ 	.short	0x00ff


	//----- nvinfo : EIATTR_MERCURY_ISA_VERSION
	.align		4
        /*0090*/ 	.byte	0x03, 0x5f
        /*0092*/ 	.short	0x0101


	//----- nvinfo : EIATTR_VRC_CTA_INIT_COUNT
	.align		4
        /*0094*/ 	.byte	0x02, 0x4a
	.zero		1
	.zero		1


	//----- nvinfo : EIATTR_EXIT_INSTR_OFFSETS
	.align		4
        /*0098*/ 	.byte	0x04, 0x1c
        /*009a*/ 	.short	(.L_49 - .L_48)


	//   ....[0]....
.L_48:
        /*009c*/ 	.word	0x00000090


	//   ....[1]....
        /*00a0*/ 	.word	0x00001d40


	//----- nvinfo : EIATTR_CRS_STACK_SIZE
	.align		4
.L_49:
        /*00a4*/ 	.byte	0x04, 0x1e
        /*00a6*/ 	.short	(.L_51 - .L_50)
.L_50:
        /*00a8*/ 	.word	0x00000000


	//----- nvinfo : EIATTR_CBANK_PARAM_SIZE
	.align		4
.L_51:
        /*00ac*/ 	.byte	0x03, 0x19
        /*00ae*/ 	.short	0x0030


	//----- nvinfo : EIATTR_PARAM_CBANK
	.align		4
        /*00b0*/ 	.byte	0x04, 0x0a
        /*00b2*/ 	.short	(.L_53 - .L_52)
	.align		4
.L_52:
        /*00b4*/ 	.word	index@(.nv.constant0._Z25global_bucket_worker_sortIlEvPT_S1_PiS2_iiii)
        /*00b8*/ 	.short	0x0380
        /*00ba*/ 	.short	0x0030


	//----- nvinfo : EIATTR_SW_WAR
	.align		4
.L_53:
        /*00bc*/ 	.byte	0x04, 0x36
        /*00be*/ 	.short	(.L_55 - .L_54)
.L_54:
        /*00c0*/ 	.word	0x00000008
.L_55:


//--------------------- .nv.info._Z25global_bucket_worker_sizeIlEvPT_S1_PiS2_iiii --------------------------
	.section	.nv.info._Z25global_bucket_worker_sizeIlEvPT_S1_PiS2_iiii,"",@"SHT_CUDA_INFO"
	.sectionflags	@""
	.align	4


	//----- nvinfo : EIATTR_CUDA_API_VERSION
	.align		4
        /*0000*/ 	.byte	0x04, 0x37
        /*0002*/ 	.short	(.L_57 - .L_56)
.L_56:
        /*0004*/ 	.word	0x00000082


	//----- nvinfo : EIATTR_KPARAM_INFO
	.align		4
.L_57:
        /*0008*/ 	.byte	0x04, 0x17
        /*000a*/ 	.short	(.L_59 - .L_58)
.L_58:
        /*000c*/ 	.word	0x00000000
        /*0010*/ 	.short	0x0007
        /*0012*/ 	.short	0x002c
        /*0014*/ 	.byte	0x00, 0xf0, 0x11, 0x00


	//----- nvinfo : EIATTR_KPARAM_INFO
	.align		4
.L_59:
        /*0018*/ 	.byte	0x04, 0x17
        /*001a*/ 	.short	(.L_61 - .L_60)
.L_60:
        /*001c*/ 	.word	0x00000000
        /*0020*/ 	.short	0x0006
        /*0022*/ 	.short	0x0028
        /*0024*/ 	.byte	0x00, 0xf0, 0x11, 0x00


	//----- nvinfo : EIATTR_KPARAM_INFO
	.align		4
.L_61:
        /*0028*/ 	.byte	0x04, 0x17
        /*002a*/ 	.short	(.L_63 - .L_62)
.L_62:
        /*002c*/ 	.word	0x00000000
        /*0030*/ 	.short	0x0005
        /*0032*/ 	.short	0x0024
        /*0034*/ 	.byte	0x00, 0xf0, 0x11, 0x00


	//----- nvinfo : EIATTR_KPARAM_INFO
	.align		4
.L_63:
        /*0038*/ 	.byte	0x04, 0x17
        /*003a*/ 	.short	(.L_65 - .L_64)
.L_64:
        /*003c*/ 	.word	0x00000000
        /*0040*/ 	.short	0x0004
        /*0042*/ 	.short	0x0020
        /*0044*/ 	.byte	0x00, 0xf0, 0x11, 0x00


	//----- nvinfo : EIATTR_KPARAM_INFO
	.align		4
.L_65:
        /*0048*/ 	.byte	0x04, 0x17
        /*004a*/ 	.short	(.L_67 - .L_66)
.L_66:
        /*004c*/ 	.word	0x00000000
        /*0050*/ 	.short	0x0003
        /*0052*/ 	.short	0x0018
        /*0054*/ 	.byte	0x00, 0xf5, 0x21, 0x00


	//----- nvinfo : EIATTR_KPARAM_INFO
	.align		4
.L_67:
        /*0058*/ 	.byte	0x04, 0x17
        /*005a*/ 	.short	(.L_69 - .L_68)
.L_68:
        /*005c*/ 	.word	0x00000000
        /*0060*/ 	.short	0x0002
        /*0062*/ 	.short	0x0010
        /*0064*/ 	.byte	0x00, 0xf5, 0x21, 0x00


	//----- nvinfo : EIATTR_KPARAM_INFO
	.align		4
.L_69:
        /*0068*/ 	.byte	0x04, 0x17
        /*006a*/ 	.short	(.L_71 - .L_70)
.L_70:
        /*006c*/ 	.word	0x00000000
        /*0070*/ 	.short	0x0001
        /*0072*/ 	.short	0x0008
        /*0074*/ 	.byte	0x00, 0xf5, 0x21, 0x00


	//----- nvinfo : EIATTR_KPARAM_INFO
	.align		4
.L_71:
        /*0078*/ 	.byte	0x04, 0x17
        /*007a*/ 	.short	(.L_73 - .L_72)
.L_72:
        /*007c*/ 	.word	0x00000000
        /*0080*/ 	.short	0x0000
        /*0082*/ 	.short	0x0000
        /*0084*/ 	.byte	0x00, 0xf5, 0x21, 0x00


	//----- nvinfo : EIATTR_SPARSE_MMA_MASK
	.align		4
.L_73:
        /*0088*/ 	.byte	0x03, 0x50
        /*008a*/ 	.short	0x0000


	//----- nvinfo : EIATTR_MAXREG_COUNT
	.align		4
        /*008c*/ 	.byte	0x03, 0x1b
        /*008e*/ 	.short	0x00ff


	//----- nvinfo : EIATTR_MERCURY_ISA_VERSION
	.align		4
        /*0090*/ 	.byte	0x03, 0x5f
        /*0092*/ 	.short	0x0101


	//----- nvinfo : EIATTR_VRC_CTA_INIT_COUNT
	.align		4
        /*0094*/ 	.byte	0x02, 0x4a
	.zero		1
	.zero		1


	//----- nvinfo : EIATTR_EXIT_INSTR_OFFSETS
	.align		4
        /*0098*/ 	.byte	0x04, 0x1c
        /*009a*/ 	.short	(.L_75 - .L_74)


	//   ....[0]....
.L_74:
        /*009c*/ 	.word	0x00000090


	//   ....[1]....
        /*00a0*/ 	.word	0x00000180


	//----- nvinfo : EIATTR_CRS_STACK_SIZE
	.align		4
.L_75:
        /*00a4*/ 	.byte	0x04, 0x1e
        /*00a6*/ 	.short	(.L_77 - .L_76)
.L_76:
        /*00a8*/ 	.word	0x00000000


	//----- nvinfo : EIATTR_CBANK_PARAM_SIZE
	.align		4
.L_77:
        /*00ac*/ 	.byte	0x03, 0x19
        /*00ae*/ 	.short	0x0030


	//----- nvinfo : EIATTR_PARAM_CBANK
	.align		4
        /*00b0*/ 	.byte	0x04, 0x0a
        /*00b2*/ 	.short	(.L_79 - .L_78)
	.align		4
.L_78:
        /*00b4*/ 	.word	index@(.nv.constant0._Z25global_bucket_worker_sizeIlEvPT_S1_PiS2_iiii)
        /*00b8*/ 	.short	0x0380
        /*00ba*/ 	.short	0x0030


	//----- nvinfo : EIATTR_SW_WAR
	.align		4
.L_79:
        /*00bc*/ 	.byte	0x04, 0x36
        /*00be*/ 	.short	(.L_81 - .L_80)
.L_80:
        /*00c0*/ 	.word	0x00000008
.L_81:


//--------------------- .nv.info._Z28global_bucket_worker_collectIlEvPT_S1_PiS2_iiii --------------------------
	.section	.nv.info._Z28global_bucket_worker_collectIlEvPT_S1_PiS2_iiii,"",@"SHT_CUDA_INFO"
	.sectionflags	@""
	.align	4


	//----- nvinfo : EIATTR_CUDA_API_VERSION
	.align		4
        /*0000*/ 	.byte	0x04, 0x37
        /*0002*/ 	.short	(.L_83 - .L_82)
.L_82:
        /*0004*/ 	.word	0x00000082


	//----- nvinfo : EIATTR_KPARAM_INFO
	.align		4
.L_83:
        /*0008*/ 	.byte	0x04, 0x17
        /*000a*/ 	.short	(.L_85 - .L_84)
.L_84:
        /*000c*/ 	.word	0x00000000
        /*0010*/ 	.short	0x0007
        /*0012*/ 	.short	0x002c
        /*0014*/ 	.byte	0x00, 0xf0, 0x11, 0x00


	//----- nvinfo : EIATTR_KPARAM_INFO
	.align		4
.L_85:
        /*0018*/ 	.byte	0x04, 0x17
        /*001a*/ 	.short	(.L_87 - .L_86)
.L_86:
        /*001c*/ 	.word	0x00000000
        /*0020*/ 	.short	0x0006
        /*0022*/ 	.short	0x0028
        /*0024*/ 	.byte	0x00, 0xf0, 0x11, 0x00


	//----- nvinfo : EIATTR_KPARAM_INFO
	.align		4
.L_87:
        /*0028*/ 	.byte	0x04, 0x17
        /*002a*/ 	.short	(.L_89 - .L_88)
.L_88:
        /*002c*/ 	.word	0x00000000
        /*0030*/ 	.short	0x0005
        /*0032*/ 	.short	0x0024
        /*0034*/ 	.byte	0x00, 0xf0, 0x11, 0x00


	//----- nvinfo : EIATTR_KPARAM_INFO
	.align		4
.L_89:
        /*0038*/ 	.byte	0x04, 0x17
        /*003a*/ 	.short	(.L_91 - .L_90)
.L_90:
        /*003c*/ 	.word	0x00000000
        /*0040*/ 	.short	0x0004
        /*0042*/ 	.short	0x0020
        /*0044*/ 	.byte	0x00, 0xf0, 0x11, 0x00


	//----- nvinfo : EIATTR_KPARAM_INFO
	.align		4
.L_91:
        /*0048*/ 	.byte	0x04, 0x17
        /*004a*/ 	.short	(.L_93 - .L_92)
.L_92:
        /*004c*/ 	.word	0x00000000
        /*0050*/ 	.short	0x0003
        /*0052*/ 	.short	0x0018
        /*0054*/ 	.byte	0x00, 0xf5, 0x21, 0x00


	//----- nvinfo : EIATTR_KPARAM_INFO
	.align		4
.L_93:
        /*0058*/ 	.byte	0x04, 0x17
        /*005a*/ 	.short	(.L_95 - .L_94)
.L_94:
        /*005c*/ 	.word	0x00000000
        /*0060*/ 	.short	0x0002
        /*0062*/ 	.short	0x0010
        /*0064*/ 	.byte	0x00, 0xf5, 0x21, 0x00


	//----- nvinfo : EIATTR_KPARAM_INFO
	.align		4
.L_95:
        /*0068*/ 	.byte	0x04, 0x17
        /*006a*/ 	.short	(.L_97 - .L_96)
.L_96:
        /*006c*/ 	.word	0x00000000
        /*0070*/ 	.short	0x0001
        /*0072*/ 	.short	0x0008
        /*0074*/ 	.byte	0x00, 0xf5, 0x21, 0x00


	//----- nvinfo : EIATTR_KPARAM_INFO
	.align		4
.L_97:
        /*0078*/ 	.byte	0x04, 0x17
        /*007a*/ 	.short	(.L_99 - .L_98)
.L_98:
        /*007c*/ 	.word	0x00000000
        /*0080*/ 	.short	0x0000
        /*0082*/ 	.short	0x0000
        /*0084*/ 	.byte	0x00, 0xf5, 0x21, 0x00


	//----- nvinfo : EIATTR_SPARSE_MMA_MASK
	.align		4
.L_99:
        /*0088*/ 	.byte	0x03, 0x50
        /*008a*/ 	.short	0x0000


	//----- nvinfo : EIATTR_MAXREG_COUNT
	.align		4
        /*008c*/ 	.byte	0x03, 0x1b
        /*008e*/ 	.short	0x00ff


	//----- nvinfo : EIATTR_MERCURY_ISA_VERSION
	.align		4
        /*0090*/ 	.byte	0x03, 0x5f
        /*0092*/ 	.short	0x0101


	//----- nvinfo : EIATTR_VRC_CTA_INIT_COUNT
	.align		4
        /*0094*/ 	.byte	0x02, 0x4a
	.zero		1
	.zero		1


	//----- nvinfo : EIATTR_EXIT_INSTR_OFFSETS
	.align		4
        /*0098*/ 	.byte	0x04, 0x1c
        /*009a*/ 	.short	(.L_101 - .L_100)


	//   ....[0]....
.L_100:
        /*009c*/ 	.word	0x00000090


	//   ....[1]....
        /*00a0*/ 	.word	0x000000c0


	//   ....[2]....
        /*00a4*/ 	.word	0x000013e0


	//----- nvinfo : EIATTR_CRS_STACK_SIZE
	.align		4
.L_101:
        /*00a8*/ 	.byte	0x04, 0x1e
        /*00aa*/ 	.short	(.L_103 - .L_102)
.L_102:
        /*00ac*/ 	.word	0x00000000


	//----- nvinfo : EIATTR_CBANK_PARAM_SIZE
	.align		4
.L_103:
        /*00b0*/ 	.byte	0x03, 0x19
        /*00b2*/ 	.short	0x0030


	//----- nvinfo : EIATTR_PARAM_CBANK
	.align		4
        /*00b4*/ 	.byte	0x04, 0x0a
        /*00b6*/ 	.short	(.L_105 - .L_104)
	.align		4
.L_104:
        /*00b8*/ 	.word	index@(.nv.constant0._Z28global_bucket_worker_collectIlEvPT_S1_PiS2_iiii)
        /*00bc*/ 	.short	0x0380
        /*00be*/ 	.short	0x0030


	//----- nvinfo : EIATTR_SW_WAR
	.align		4
.L_105:
        /*00c0*/ 	.byte	0x04, 0x36
        /*00c2*/ 	.short	(.L_107 - .L_106)
.L_106:
        /*00c4*/ 	.word	0x00000008
.L_107:


//--------------------- .nv.info._Z27global_bucket_worker_offsetIlEvPT_S1_PiS2_iiii --------------------------
	.section	.nv.info._Z27global_bucket_worker_offsetIlEvPT_S1_PiS2_iiii,"",@"SHT_CUDA_INFO"
	.sectionflags	@""
	.align	4


	//----- nvinfo : EIATTR_CUDA_API_VERSION
	.align		4
        /*0000*/ 	.byte	0x04, 0x37
        /*0002*/ 	.short	(.L_109 - .L_108)
.L_108:
        /*0004*/ 	.word	0x00000082


	//----- nvinfo : EIATTR_KPARAM_INFO
	.align		4
.L_109:
        /*0008*/ 	.byte	0x04, 0x17
        /*000a*/ 	.short	(.L_111 - .L_110)
.L_110:
        /*000c*/ 	.word	0x00000000
        /*0010*/ 	.short	0x0007
        /*0012*/ 	.short	0x002c
        /*0014*/ 	.byte	0x00, 0xf0, 0x11, 0x00


	//----- nvinfo : EIATTR_KPARAM_INFO
	.align		4
.L_111:
        /*0018*/ 	.byte	0x04, 0x17
        /*001a*/ 	.short	(.L_113 - .L_112)
.L_112:
        /*001c*/ 	.word	0x00000000
        /*0020*/ 	.short	0x0006
        /*0022*/ 	.short	0x0028
        /*0024*/ 	.byte	0x00, 0xf0, 0x11, 0x00


	//----- nvinfo : EIATTR_KPARAM_INFO
	.align		4
.L_113:
        /*0028*/ 	.byte	0x04, 0x17
        /*002a*/ 	.short	(.L_115 - .L_114)
.L_114:
        /*002c*/ 	.word	0x00000000
        /*0030*/ 	.short	0x0005
        /*0032*/ 	.short	0x0024
        /*0034*/ 	.byte	0x00, 0xf0, 0x11, 0x00


	//----- nvinfo : EIATTR_KPARAM_INFO
	.align		4
.L_115:
        /*0038*/ 	.byte	0x04, 0x17
        /*003a*/ 	.short	(.L_117 - .L_116)
.L_116:
        /*003c*/ 	.word	0x00000000
        /*0040*/ 	.short	0x0004
        /*0042*/ 	.short	0x0020
        /*0044*/ 	.byte	0x00, 0xf0, 0x11, 0x00


	//----- nvinfo : EIATTR_KPARAM_INFO
	.align		4
.L_117:
        /*0048*/ 	.byte	0x04, 0x17
        /*004a*/ 	.short	(.L_119 - .L_118)
.L_118:
        /*004c*/ 	.word	0x00000000
        /*0050*/ 	.short	0x0003
        /*0052*/ 	.short	0x0018
        /*0054*/ 	.byte	0x00, 0xf5, 0x21, 0x00


	//----- nvinfo : EIATTR_KPARAM_INFO
	.align		4
.L_119:
        /*0058*/ 	.byte	0x04, 0x17
        /*005a*/ 	.short	(.L_121 - .L_120)
.L_120:
        /*005c*/ 	.word	0x00000000
        /*0060*/ 	.short	0x0002
        /*0062*/ 	.short	0x0010
        /*0064*/ 	.byte	0x00, 0xf5, 0x21, 0x00


	//----- nvinfo : EIATTR_KPARAM_INFO
	.align		4
.L_121:
        /*0068*/ 	.byte	0x04, 0x17
        /*006a*/ 	.short	(.L_123 - .L_122)
.L_122:
        /*006c*/ 	.word	0x00000000
        /*0070*/ 	.short	0x0001
        /*0072*/ 	.short	0x0008
        /*0074*/ 	.byte	0x00, 0xf5, 0x21, 0x00


	//----- nvinfo : EIATTR_KPARAM_INFO
	.align		4
.L_123:
        /*0078*/ 	.byte	0x04, 0x17
        /*007a*/ 	.short	(.L_125 - .L_124)
.L_124:
        /*007c*/ 	.word	0x00000000
        /*0080*/ 	.short	0x0000
        /*0082*/ 	.short	0x0000
        /*0084*/ 	.byte	0x00, 0xf5, 0x21, 0x00


	//----- nvinfo : EIATTR_SPARSE_MMA_MASK
	.align		4
.L_125:
        /*0088*/ 	.byte	0x03, 0x50
        /*008a*/ 	.short	0x0000


	//----- nvinfo : EIATTR_MAXREG_COUNT
	.align		4
        /*008c*/ 	.byte	0x03, 0x1b
        /*008e*/ 	.short	0x00ff


	//----- nvinfo : EIATTR_MERCURY_ISA_VERSION
	.align		4
        /*0090*/ 	.byte	0x03, 0x5f
        /*0092*/ 	.short	0x0101


	//----- nvinfo : EIATTR_VRC_CTA_INIT_COUNT
	.align		4
        /*0094*/ 	.byte	0x02, 0x4a
	.zero		1
	.zero		1


	//----- nvinfo : EIATTR_EXIT_INSTR_OFFSETS
	.align		4
        /*0098*/ 	.byte	0x04, 0x1c
        /*009a*/ 	.short	(.L_127 - .L_126)


	//   ....[0]....
.L_126:
        /*009c*/ 	.word	0x00000060


	//   ....[1]....
        /*00a0*/ 	.word	0x000000c0


	//   ....[2]....
        /*00a4*/ 	.word	0x00000c00


	//----- nvinfo : EIATTR_CRS_STACK_SIZE
	.align		4
.L_127:
        /*00a8*/ 	.byte	0x04, 0x1e
        /*00aa*/ 	.short	(.L_129 - .L_128)
.L_128:
        /*00ac*/ 	.word	0x00000000


	//----- nvinfo : EIATTR_CBANK_PARAM_SIZE
	.align		4
.L_129:
        /*00b0*/ 	.byte	0x03, 0x19
        /*00b2*/ 	.short	0x0030


	//----- nvinfo : EIATTR_PARAM_CBANK
	.align		4
        /*00b4*/ 	.byte	0x04, 0x0a
        /*00b6*/ 	.short	(.L_131 - .L_130)
	.align		4
.L_130:
        /*00b8*/ 	.word	index@(.nv.constant0._Z27global_bucket_worker_offsetIlEvPT_S1_PiS2_iiii)
        /*00bc*/ 	.short	0x0380
        /*00be*/ 	.short	0x0030


	//----- nvinfo : EIATTR_SW_WAR
	.align		4
.L_131:
        /*00c0*/ 	.byte	0x04, 0x36
        /*00c2*/ 	.short	(.L_133 - .L_132)
.L_132:
        /*00c4*/ 	.word	0x00000008
.L_133:


//--------------------- .nv.info._Z26global_bucket_worker_countIlEvPT_S1_PiS2_iiii --------------------------
	.section	.nv.info._Z26global_bucket_worker_countIlEvPT_S1_PiS2_iiii,"",@"SHT_CUDA_INFO"
	.sectionflags	@""
	.align	4


	//----- nvinfo : EIATTR_CUDA_API_VERSION
	.align		4
        /*0000*/ 	.byte	0x04, 0x37
        /*0002*/ 	.short	(.L_135 - .L_134)
.L_134:
        /*0004*/ 	.word	0x00000082


	//----- nvinfo : EIATTR_KPARAM_INFO
	.align		4
.L_135:
        /*0008*/ 	.byte	0x04, 0x17
        /*000a*/ 	.short	(.L_137 - .L_136)
.L_136:
        /*000c*/ 	.word	0x00000000
        /*0010*/ 	.short	0x0007
        /*0012*/ 	.short	0x002c
        /*0014*/ 	.byte	0x00, 0xf0, 0x11, 0x00


	//----- nvinfo : EIATTR_KPARAM_INFO
	.align		4
.L_137:
        /*0018*/ 	.byte	0x04, 0x17
        /*001a*/ 	.short	(.L_139 - .L_138)
.L_138:
        /*001c*/ 	.word	0x00000000
        /*0020*/ 	.short	0x0006
        /*0022*/ 	.short	0x0028
        /*0024*/ 	.byte	0x00, 0xf0, 0x11, 0x00


	//----- nvinfo : EIATTR_KPARAM_INFO
	.align		4
.L_139:
        /*0028*/ 	.byte	0x04, 0x17
        /*002a*/ 	.short	(.L_141 - .L_140)
.L_140:
        /*002c*/ 	.word	0x00000000
        /*0030*/ 	.short	0x0005
        /*0032*/ 	.short	0x0024
        /*0034*/ 	.byte	0x00, 0xf0, 0x11, 0x00


	//----- nvinfo : EIATTR_KPARAM_INFO
	.align		4
.L_141:
        /*0038*/ 	.byte	0x04, 0x17
        /*003a*/ 	.short	(.L_143 - .L_142)
.L_142:
        /*003c*/ 	.word	0x00000000
        /*0040*/ 	.short	0x0004
        /*0042*/ 	.short	0x0020
        /*0044*/ 	.byte	0x00, 0xf0, 0x11, 0x00


	//----- nvinfo : EIATTR_KPARAM_INFO
	.align		4
.L_143:
        /*0048*/ 	.byte	0x04, 0x17
        /*004a*/ 	.short	(.L_145 - .L_144)
.L_144:
        /*004c*/ 	.word	0x00000000
        /*0050*/ 	.short	0x0003
        /*0052*/ 	.short	0x0018
        /*0054*/ 	.byte	0x00, 0xf5, 0x21, 0x00


	//----- nvinfo : EIATTR_KPARAM_INFO
	.align		4
.L_145:
        /*0058*/ 	.byte	0x04, 0x17
        /*005a*/ 	.short	(.L_147 - .L_146)
.L_146:
        /*005c*/ 	.word	0x00000000
        /*0060*/ 	.short	0x0002
        /*0062*/ 	.short	0x0010
        /*0064*/ 	.byte	0x00, 0xf5, 0x21, 0x00


	//----- nvinfo : EIATTR_KPARAM_INFO
	.align		4
.L_147:
        /*0068*/ 	.byte	0x04, 0x17
        /*006a*/ 	.short	(.L_149 - .L_148)
.L_148:
        /*006c*/ 	.word	0x00000000
        /*0070*/ 	.short	0x0001
        /*0072*/ 	.short	0x0008
        /*0074*/ 	.byte	0x00, 0xf5, 0x21, 0x00


	//----- nvinfo : EIATTR_KPARAM_INFO
	.align		4
.L_149:
        /*0078*/ 	.byte	0x04, 0x17
        /*007a*/ 	.short	(.L_151 - .L_150)
.L_150:
        /*007c*/ 	.word	0x00000000
        /*0080*/ 	.short	0x0000
        /*0082*/ 	.short	0x0000
        /*0084*/ 	.byte	0x00, 0xf5, 0x21, 0x00


	//----- nvinfo : EIATTR_SPARSE_MMA_MASK
	.align		4
.L_151:
        /*0088*/ 	.byte	0x03, 0x50
        /*008a*/ 	.short	0x0000


	//----- nvinfo : EIATTR_MAXREG_COUNT
	.align		4
        /*008c*/ 	.byte	0x03, 0x1b
        /*008e*/ 	.short	0x00ff


	//----- nvinfo : EIATTR_MERCURY_ISA_VERSION
	.align		4
        /*0090*/ 	.byte	0x03, 0x5f
        /*0092*/ 	.short	0x0101


	//----- nvinfo : EIATTR_VRC_CTA_INIT_COUNT
	.align		4
        /*0094*/ 	.byte	0x02, 0x4a
	.zero		1
	.zero		1


	//----- nvinfo : EIATTR_EXIT_INSTR_OFFSETS
	.align		4
        /*0098*/ 	.byte	0x04, 0x1c
        /*009a*/ 	.short	(.L_153 - .L_152)


	//   ....[0]....
.L_152:
        /*009c*/ 	.word	0x00000090


	//   ....[1]....
        /*00a0*/ 	.word	0x00000160


	//   ....[2]....
        /*00a4*/ 	.word	0x00000a80


	//----- nvinfo : EIATTR_CRS_STACK_SIZE
	.align		4
.L_153:
        /*00a8*/ 	.byte	0x04, 0x1e
        /*00aa*/ 	.short	(.L_155 - .L_154)
.L_154:
        /*00ac*/ 	.word	0x00000000


	//----- nvinfo : EIATTR_CBANK_PARAM_SIZE
	.align		4
.L_155:
        /*00b0*/ 	.byte	0x03, 0x19
        /*00b2*/ 	.short	0x0030


	//----- nvinfo : EIATTR_PARAM_CBANK
	.align		4
        /*00b4*/ 	.byte	0x04, 0x0a
        /*00b6*/ 	.short	(.L_157 - .L_156)
	.align		4
.L_156:
        /*00b8*/ 	.word	index@(.nv.constant0._Z26global_bucket_worker_countIlEvPT_S1_PiS2_iiii)
        /*00bc*/ 	.short	0x0380
        /*00be*/ 	.short	0x0030


	//----- nvinfo : EIATTR_SW_WAR
	.align		4
.L_157:
        /*00c0*/ 	.byte	0x04, 0x36
        /*00c2*/ 	.short	(.L_159 - .L_158)
.L_158:
        /*00c4*/ 	.word	0x00000008
.L_159:


//--------------------- .nv.callgraph             --------------------------
	.section	.nv.callgraph,"",@"SHT_CUDA_CALLGRAPH"
	.align	4
	.sectionentsize	8
	.align		4
        /*0000*/ 	.word	0x00000000
	.align		4
        /*0004*/ 	.word	0xffffffff
	.align		4
        /*0008*/ 	.word	0x00000000
	.align		4
        /*000c*/ 	.word	0xfffffffe
	.align		4
        /*0010*/ 	.word	0x00000000
	.align		4
        /*0014*/ 	.word	0xfffffffd
	.align		4
        /*0018*/ 	.word	0x00000000
	.align		4
        /*001c*/ 	.word	0xfffffffc


//--------------------- .text._Z25global_bucket_worker_sortIlEvPT_S1_PiS2_iiii --------------------------
	.section	.text._Z25global_bucket_worker_sortIlEvPT_S1_PiS2_iiii,"ax",@progbits
	.align	128
        .global         _Z25global_bucket_worker_sortIlEvPT_S1_PiS2_iiii
        .type           _Z25global_bucket_worker_sortIlEvPT_S1_PiS2_iiii,@function
        .size           _Z25global_bucket_worker_sortIlEvPT_S1_PiS2_iiii,(.L_x_62 - _Z25global_bucket_worker_sortIlEvPT_S1_PiS2_iiii)
        .other          _Z25global_bucket_worker_sortIlEvPT_S1_PiS2_iiii,@"STO_CUDA_ENTRY STV_DEFAULT"
_Z25global_bucket_worker_sortIlEvPT_S1_PiS2_iiii:
.text._Z25global_bucket_worker_sortIlEvPT_S1_PiS2_iiii:
[----:B------:R-:W-:Y:S01]  /*0000*/  LDC R1, c[0x0][0x37c] ;  /* 0x0000df00ff017b82 */ /* 0x000fe20000000800 */
[----:B------:R-:W0:Y:S01]  /*0010*/  S2R R2, SR_CTAID.X ;  /* 0x0000000000027919 */ /* 0x000e220000002500 */
[----:B------:R-:W1:Y:S01]  /*0020*/  LDCU UR4, c[0x0][0x3a8] ;  /* 0x00007500ff0477ac */ /* 0x000e620008000800 */
[----:B------:R-:W0:Y:S01]  /*0030*/  S2R R3, SR_TID.X ;  /* 0x0000000000037919 */ /* 0x000e220000002100 */
[----:B------:R-:W0:Y:S01]  /*0040*/  LDCU UR6, c[0x0][0x360] ;  /* 0x00006c00ff0677ac */ /* 0x000e220008000800 */
[----:B------:R-:W-:Y:S02]  /*0050*/  UMOV UR5, 0x1 ;  /* 0x0000000100057882 */ /* 0x000fe40000000000 */
[----:B-1----:R-:W-:Y:S01]  /*0060*/  USHF.L.U32 UR4, UR5, UR4, URZ ;  /* 0x0000000405047299 */ /* 0x002fe200080006ff */
[----:B0-----:R-:W-:-:S05]  /*0070*/  IMAD R2, R2, UR6, R3 ;  /* 0x0000000602027c24 */ /* 0x001fca000f8e0203 */
[----:B------:R-:W-:-:S13]  /*0080*/  ISETP.GE.AND P0, PT, R2, UR4, PT ;  /* 0x0000000402007c0c */ /* 0x000fda000bf06270 */
[----:B------:R-:W-:Y:S05]  /*0090*/  @P0 EXIT ;  /* 0x000000000000094d */ /* 0x000fea0003800000 */
[----:B------:R-:W0:Y:S01]  /*00a0*/  LDCU.64 UR8, c[0x0][0x388] ;  /* 0x00007100ff0877ac */ /* 0x000e220008000a00 */
[----:B------:R-:W1:Y:S01]  /*00b0*/  LDCU UR5, c[0x0][0x3a0] ;  /* 0x00007400ff0577ac */ /* 0x000e620008000800 */
[----:B------:R-:W2:Y:S01]  /*00c0*/  LDCU UR7, c[0x0][0x370] ;  /* 0x00006e00ff0777ac */ /* 0x000ea20008000800 */
[----:B------:R-:W3:Y:S01]  /*00d0*/  LDCU.64 UR10, c[0x0][0x358] ;  /* 0x00006b00ff0a77ac */ /* 0x000ee20008000a00 */
[----:B0-----:R-:W-:-:S04]  /*00e0*/  UIADD3 UR8, UP0, UPT, UR8, 0x10, URZ ;  /* 0x0000001008087890 */ /* 0x001fc8000ff1e0ff */
[----:B------:R-:W-:Y:S02]  /*00f0*/  UIADD3.X UR9, UPT, UPT, URZ, UR9, URZ, UP0, !UPT ;  /* 0x00000009ff097290 */ /* 0x000fe400087fe4ff */
[----:B-1----:R-:W-:Y:S02]  /*0100*/  UIADD3 UR5, UPT, UPT, UR5, -0x1, URZ ;  /* 0xffffffff05057890 */ /* 0x002fe4000fffe0ff */
[----:B--23--:R-:W-:-:S12]  /*0110*/  UIMAD UR6, UR6, UR7, URZ ;  /* 0x00000007060672a4 */ /* 0x00cfd8000f8e02ff */
.L_x_28:
[----:B0-----:R-:W0:Y:S02]  /*0120*/  LDC.64 R4, c[0x0][0x390] ;  /* 0x0000e400ff047b82 */ /* 0x001e240000000a00 */
[----:B0-----:R-:W-:-:S05]  /*0130*/  IMAD.WIDE R4, R2, 0x4, R4 ;  /* 0x0000000402047825 */ /* 0x001fca00078e0204 */
[----:B------:R-:W2:Y:S01]  /*0140*/  LDG.E R3, desc[UR10][R4.64] ;  /* 0x0000000a04037981 */ /* 0x000ea2000c1e1900 */
[----:B------:R-:W-:Y:S01]  /*0150*/  IMAD.MOV.U32 R7, RZ, RZ, R2 ;  /* 0x000000ffff077224 */ /* 0x000fe200078e0002 */
[----:B------:R-:W-:Y:S01]  /*0160*/  BSSY.RECONVERGENT B0, `(.L_x_0) ;  /* 0x00001bc000007945 */ /* 0x000fe20003800200 */
[----:B------:R-:W-:-:S05]  /*0170*/  VIADD R2, R2, UR6 ;  /* 0x0000000602027c36 */ /* 0x000fca0008000000 */
[----:B------:R-:W-:Y:S02]  /*0180*/  ISETP.GE.AND P1, PT, R2, UR4, PT ;  /* 0x0000000402007c0c */ /* 0x000fe4000bf26270 */
[----:B--2---:R-:W-:-:S13]  /*0190*/  ISETP.GE.AND P0, PT, R3, 0x1, PT ;  /* 0x000000010300780c */ /* 0x004fda0003f06270 */
[----:B-1----:R-:W-:Y:S05]  /*01a0*/  @!P0 BRA `(.L_x_1) ;  /* 0x0000001800dc8947 */ /* 0x002fea0003800000 */
[----:B------:R-:W0:Y:S08]  /*01b0*/  LDC.64 R4, c[0x0][0x398] ;  /* 0x0000e600ff047b82 */ /* 0x000e300000000a00 */
[----:B------:R-:W1:Y:S01]  /*01c0*/  LDC R13, c[0x0][0x3a0] ;  /* 0x0000e800ff0d7b82 */ /* 0x000e620000000800 */
[----:B0-----:R-:W-:-:S05]  /*01d0*/  IMAD.WIDE R4, R7, 0x4, R4 ;  /* 0x0000000407047825 */ /* 0x001fca00078e0204 */
[----:B------:R-:W2:Y:S02]  /*01e0*/  LDG.E R0, desc[UR10][R4.64] ;  /* 0x0000000a04007981 */ /* 0x000ea4000c1e1900 */
[----:B--2---:R-:W-:-:S05]  /*01f0*/  IMAD.IADD R11, R3, 0x1, R0 ;  /* 0x00000001030b7824 */ /* 0x004fca00078e0200 */
[----:B-1----:R-:W-:-:S13]  /*0200*/  ISETP.GT.AND P0, PT, R11, R13, PT ;  /* 0x0000000d0b00720c */ /* 0x002fda0003f04270 */
[----:B------:R-:W-:Y:S05]  /*0210*/  @P0 BRA `(.L_x_2) ;  /* 0x0000000800240947 */ /* 0x000fea0003800000 */
[----:B------:R-:W-:-:S05]  /*0220*/  VIADD R5, R11, 0xffffffff ;  /* 0xffffffff0b057836 */ /* 0x000fca0000000000 */
[----:B------:R-:W-:-:S13]  /*0230*/  ISETP.GE.AND P0, PT, R0, R5, PT ;  /* 0x000000050000720c */ /* 0x000fda0003f06270 */
[----:B------:R-:W-:Y:S05]  /*0240*/  @P0 BRA `(.L_x_1) ;  /* 0x0000001800b40947 */ /* 0x000fea0003800000 */
[----:B------:R-:W-:Y:S01]  /*0250*/  BSSY.RECONVERGENT B1, `(.L_x_3) ;  /* 0x0000084000017945 */ /* 0x000fe20003800200 */
[----:B------:R-:W-:-:S07]  /*0260*/  IMAD.MOV.U32 R10, RZ, RZ, RZ ;  /* 0x000000ffff0a7224 */ /* 0x000fce00078e00ff */
.L_x_10:
[----:B------:R-:W-:Y:S01]  /*0270*/  IMAD.MOV.U32 R12, RZ, RZ, R0 ;  /* 0x000000ffff0c7224 */ /* 0x000fe200078e0000 */
[----:B------:R-:W-:Y:S01]  /*0280*/  BSSY.RECONVERGENT B2, `(.L_x_4) ;  /* 0x000007b000027945 */ /* 0x000fe20003800200 */
[----:B------:R-:W-:-:S05]  /*0290*/  VIADD R0, R0, 0x1 ;  /* 0x0000000100007836 */ /* 0x000fca0000000000 */
[----:B------:R-:W-:-:S13]  /*02a0*/  ISETP.GE.AND P0, PT, R0, R11, PT ;  /* 0x0000000b0000720c */ /* 0x000fda0003f06270 */
[----:B------:R-:W-:Y:S05]  /*02b0*/  @P0 BRA `(.L_x_5) ;  /* 0x0000000400dc0947 */ /* 0x000fea0003800000 */
[----:B------:R-:W-:Y:S01]  /*02c0*/  LOP3.LUT R6, RZ, R10, RZ, 0x33, !PT ;  /* 0x0000000aff067212 */ /* 0x000fe200078e33ff */
[----:B------:R-:W0:Y:S01]  /*02d0*/  LDC.64 R4, c[0x0][0x388] ;  /* 0x0000e200ff047b82 */ /* 0x000e220000000a00 */
[----:B------:R-:W-:Y:S01]  /*02e0*/  BSSY.RECONVERGENT B3, `(.L_x_6) ;  /* 0x0000038000037945 */ /* 0x000fe20003800200 */
[----:B------:R-:W-:Y:S02]  /*02f0*/  IMAD.MOV.U32 R14, RZ, RZ, R0 ;  /* 0x000000ffff0e7224 */ /* 0x000fe400078e0000 */
[----:B------:R-:W-:-:S05]  /*0300*/  IMAD.IADD R6, R3, 0x1, R6 ;  /* 0x0000000103067824 */ /* 0x000fca00078e0206 */
[----:B------:R-:W-:Y:S01]  /*0310*/  LOP3.LUT P0, R13, R6, 0x3, RZ, 0xc0, !PT ;  /* 0x00000003060d7812 */ /* 0x000fe2000780c0ff */
[----:B0-----:R-:W-:-:S12]  /*0320*/  IMAD.WIDE R4, R12, 0x8, R4 ;  /* 0x000000080c047825 */ /* 0x001fd800078e0204 */
[----:B------:R-:W-:Y:S05]  /*0330*/  @!P0 BRA `(.L_x_7) ;  /* 0x0000000000c88947 */ /* 0x000fea0003800000 */
[----:B------:R-:W2:Y:S01]  /*0340*/  LDG.E.64 R16, desc[UR10][R4.64+0x8] ;  /* 0x0000080a04107981 */ /* 0x000ea2000c1e1b00 */
[----:B------:R-:W0:Y:S03]  /*0350*/  LDC R8, c[0x0][0x3ac] ;  /* 0x0000eb00ff087b82 */ /* 0x000e260000000800 */
[----:B------:R-:W2:Y:S01]  /*0360*/  LDG.E.64 R6, desc[UR10][R4.64] ;  /* 0x0000000a04067981 */ /* 0x000ea2000c1e1b00 */
[----:B------:R-:W-:Y:S01]  /*0370*/  VIADD R14, R12, 0x2 ;  /* 0x000000020c0e7836 */ /* 0x000fe20000000000 */
[CC--:B--2---:R-:W-:Y:S02]  /*0380*/  ISETP.GT.U32.AND P0, PT, R6.reuse, R16.reuse, PT ;  /* 0x000000100600720c */ /* 0x0c4fe40003f04070 */
[----:B------:R-:W-:Y:S02]  /*0390*/  ISETP.GE.U32.AND P2, PT, R6, R16, PT ;  /* 0x000000100600720c */ /* 0x000fe40003f46070 */
[----:B------:R-:W-:-:S02]  /*03a0*/  ISETP.GT.AND.EX P0, PT, R7, R17, PT, P0 ;  /* 0x000000110700720c */ /* 0x000fc40003f04300 */
[----:B------:R-:W-:Y:S02]  /*03b0*/  ISETP.GE.AND.EX P2, PT, R7, R17, PT, P2 ;  /* 0x000000110700720c */ /* 0x000fe40003f46320 */
[----:B------:R-:W-:-:S04]  /*03c0*/  SEL R9, RZ, 0x1, !P0 ;  /* 0x00000001ff097807 */ /* 0x000fc80004000000 */
[----:B------:R-:W-:Y:S02]  /*03d0*/  SEL R9, R9, 0xffffffff, P2 ;  /* 0xffffffff09097807 */ /* 0x000fe40001000000 */
[----:B------:R-:W-:-:S03]  /*03e0*/  ISETP.NE.AND P2, PT, R13, 0x1, PT ;  /* 0x000000010d00780c */ /* 0x000fc60003f45270 */
[----:B0-----:R-:W-:-:S05]  /*03f0*/  IMAD R9, R9, R8, RZ ;  /* 0x0000000809097224 */ /* 0x001fca00078e02ff */
[----:B------:R-:W-:-:S13]  /*0400*/  ISETP.GE.AND P0, PT, R9, 0x1, PT ;  /* 0x000000010900780c */ /* 0x000fda0003f06270 */
[----:B------:R-:W-:Y:S01]  /*0410*/  @P0 IMAD.MOV.U32 R18, RZ, RZ, R6 ;  /* 0x000000ffff120224 */ /* 0x000fe200078e0006 */
[----:B------:R0:W-:Y:S01]  /*0420*/  @P0 STG.E.64 desc[UR10][R4.64], R16 ;  /* 0x0000001004000986 */ /* 0x0001e2000c101b0a */
[----:B------:R-:W-:Y:S02]  /*0430*/  @P0 IMAD.MOV.U32 R19, RZ, RZ, R7 ;  /* 0x000000ffff130224 */ /* 0x000fe400078e0007 */
[----:B------:R-:W-:Y:S02]  /*0440*/  @P0 IMAD.MOV.U32 R6, RZ, RZ, R16 ;  /* 0x000000ffff060224 */ /* 0x000fe400078e0010 */
[----:B------:R-:W-:Y:S01]  /*0450*/  @P0 IMAD.MOV.U32 R7, RZ, RZ, R17 ;  /* 0x000000ffff070224 */ /* 0x000fe200078e0011 */
[----:B------:R0:W-:Y:S01]  /*0460*/  @P0 STG.E.64 desc[UR10][R4.64+0x8], R18 ;  /* 0x0000081204000986 */ /* 0x0001e2000c101b0a */
[----:B------:R-:W-:Y:S05]  /*0470*/  @!P2 BRA `(.L_x_7) ;  /* 0x000000000078a947 */ /* 0x000fea0003800000 */
[----:B0-----:R-:W2:Y:S01]  /*0480*/  LDG.E.64 R16, desc[UR10][R4.64+0x10] ;  /* 0x0000100a04107981 */ /* 0x001ea2000c1e1b00 */
[----:B------:R-:W-:Y:S01]  /*0490*/  VIADD R14, R12, 0x3 ;  /* 0x000000030c0e7836 */ /* 0x000fe20000000000 */
[CC--:B--2---:R-:W-:Y:S02]  /*04a0*/  ISETP.GT.U32.AND P0, PT, R6.reuse, R16.reuse, PT ;  /* 0x000000100600720c */ /* 0x0c4fe40003f04070 */
[----:B------:R-:W-:Y:S02]  /*04b0*/  ISETP.GE.U32.AND P2, PT, R6, R16, PT ;  /* 0x000000100600720c */ /* 0x000fe40003f46070 */
[CC--:B------:R-:W-:Y:S02]  /*04c0*/  ISETP.GT.AND.EX P0, PT, R7.reuse, R17.reuse, PT, P0 ;  /* 0x000000110700720c */ /* 0x0c0fe40003f04300 */
[----:B------:R-:W-:Y:S02]  /*04d0*/  ISETP.GE.AND.EX P2, PT, R7, R17, PT, P2 ;  /* 0x000000110700720c */ /* 0x000fe40003f46320 */
[----:B------:R-:W-:-:S04]  /*04e0*/  SEL R9, RZ, 0x1, !P0 ;  /* 0x00000001ff097807 */ /* 0x000fc80004000000 */
[----:B------:R-:W-:Y:S02]  /*04f0*/  SEL R9, R9, 0xffffffff, P2 ;  /* 0xffffffff09097807 */ /* 0x000fe40001000000 */
[----:B------:R-:W-:-:S03]  /*0500*/  ISETP.NE.AND P2, PT, R13, 0x2, PT ;  /* 0x000000020d00780c */ /* 0x000fc60003f45270 */
[----:B------:R-:W-:-:S05]  /*0510*/  IMAD R9, R9, R8, RZ ;  /* 0x0000000809097224 */ /* 0x000fca00078e02ff */
        /* <DEDUP_REMOVED lines=8> */
[----:B-1----:R-:W2:Y:S01]  /*05a0*/  LDG.E.64 R16, desc[UR10][R4.64+0x18] ;  /* 0x0000180a04107981 */ /* 0x002ea2000c1e1b00 */
[----:B------:R-:W-:Y:S01]  /*05b0*/  VIADD R14, R12, 0x4 ;  /* 0x000000040c0e7836 */ /* 0x000fe20000000000 */
[CC--:B--2---:R-:W-:Y:S02]  /*05c0*/  ISETP.GT.U32.AND P0, PT, R6.reuse, R16.reuse, PT ;  /* 0x000000100600720c */ /* 0x0c4fe40003f04070 */
[----:B------:R-:W-:Y:S02]  /*05d0*/  ISETP.GE.U32.AND P2, PT, R6, R16, PT ;  /* 0x000000100600720c */ /* 0x000fe40003f46070 */
[CC--:B------:R-:W-:Y:S02]  /*05e0*/  ISETP.GT.AND.EX P0, PT, R7.reuse, R17.reuse, PT, P0 ;  /* 0x000000110700720c */ /* 0x0c0fe40003f04300 */
[----:B------:R-:W-:Y:S02]  /*05f0*/  ISETP.GE.AND.EX P2, PT, R7, R17, PT, P2 ;  /* 0x000000110700720c */ /* 0x000fe40003f46320 */
[----:B------:R-:W-:-:S04]  /*0600*/  SEL R9, RZ, 0x1, !P0 ;  /* 0x00000001ff097807 */ /* 0x000fc80004000000 */
[----:B------:R-:W-:-:S05]  /*0610*/  SEL R9, R9, 0xffffffff, P2 ;  /* 0xffffffff09097807 */ /* 0x000fca0001000000 */
[----:B------:R-:W-:-:S05]  /*0620*/  IMAD R9, R9, R8, RZ ;  /* 0x0000000809097224 */ /* 0x000fca00078e02ff */
[----:B------:R-:W-:-:S13]  /*0630*/  ISETP.GE.AND P0, PT, R9, 0x1, PT ;  /* 0x000000010900780c */ /* 0x000fda0003f06270 */
[----:B------:R2:W-:Y:S04]  /*0640*/  @P0 STG.E.64 desc[UR10][R4.64], R16 ;  /* 0x0000001004000986 */ /* 0x0005e8000c101b0a */
[----:B------:R2:W-:Y:S02]  /*0650*/  @P0 STG.E.64 desc[UR10][R4.64+0x18], R6 ;  /* 0x0000180604000986 */ /* 0x0005e4000c101b0a */
.L_x_7:
[----:B------:R-:W-:Y:S05]  /*0660*/  BSYNC.RECONVERGENT B3 ;  /* 0x0000000000037941 */ /* 0x000fea0003800200 */
.L_x_6:
[----:B--2---:R-:W-:-:S04]  /*0670*/  IADD3 R6, PT, PT, R3, -0x2, -R10 ;  /* 0xfffffffe03067810 */ /* 0x004fc80007ffe80a */
[----:B------:R-:W-:-:S13]  /*0680*/  ISETP.GE.U32.AND P0, PT, R6, 0x3, PT ;  /* 0x000000030600780c */ /* 0x000fda0003f06070 */
[----:B------:R-:W-:Y:S05]  /*0690*/  @!P0 BRA `(.L_x_5) ;  /* 0x0000000000e48947 */ /* 0x000fea0003800000 */
[----:B------:R-:W-:-:S07]  /*06a0*/  IMAD.IADD R13, R14, 0x1, -R11 ;  /* 0x000000010e0d7824 */ /* 0x000fce00078e0a0b */
.L_x_8:
[----:B------:R-:W-:Y:S01]  /*06b0*/  IMAD.U32 R8, RZ, RZ, UR8 ;  /* 0x00000008ff087e24 */ /* 0x000fe2000f8e00ff */
[----:B------:R-:W2:Y:S01]  /*06c0*/  LDG.E.64 R6, desc[UR10][R4.64] ;  /* 0x0000000a04067981 */ /* 0x000ea2000c1e1b00 */
[----:B------:R-:W-:Y:S01]  /*06d0*/  IMAD.U32 R9, RZ, RZ, UR9 ;  /* 0x00000009ff097e24 */ /* 0x000fe2000f8e00ff */
[----:B------:R-:W3:Y:S01]  /*06e0*/  LDCU UR7, c[0x0][0x3ac] ;  /* 0x00007580ff0777ac */ /* 0x000ee20008000800 */
[----:B------:R-:W-:-:S05]  /*06f0*/  IMAD.WIDE R8, R14, 0x8, R8 ;  /* 0x000000080e087825 */ /* 0x000fca00078e0208 */
[----:B01----:R-:W2:Y:S02]  /*0700*/  LDG.E.64 R16, desc[UR10][R8.64+-0x10] ;  /* 0xfffff00a08107981 */ /* 0x003ea4000c1e1b00 */
[CC--:B--2---:R-:W-:Y:S02]  /*0710*/  ISETP.GT.U32.AND P0, PT, R6.reuse, R16.reuse, PT ;  /* 0x000000100600720c */ /* 0x0c4fe40003f04070 */
[----:B------:R-:W-:Y:S02]  /*0720*/  ISETP.GE.U32.AND P2, PT, R6, R16, PT ;  /* 0x000000100600720c */ /* 0x000fe40003f46070 */
[CC--:B------:R-:W-:Y:S02]  /*0730*/  ISETP.GT.AND.EX P0, PT, R7.reuse, R17.reuse, PT, P0 ;  /* 0x000000110700720c */ /* 0x0c0fe40003f04300 */
[----:B------:R-:W-:Y:S02]  /*0740*/  ISETP.GE.AND.EX P2, PT, R7, R17, PT, P2 ;  /* 0x000000110700720c */ /* 0x000fe40003f46320 */
[----:B------:R-:W-:-:S04]  /*0750*/  SEL R15, RZ, 0x1, !P0 ;  /* 0x00000001ff0f7807 */ /* 0x000fc80004000000 */
[----:B------:R-:W-:-:S05]  /*0760*/  SEL R15, R15, 0xffffffff, P2 ;  /* 0xffffffff0f0f7807 */ /* 0x000fca0001000000 */
[----:B---3--:R-:W-:-:S05]  /*0770*/  IMAD R15, R15, UR7, RZ ;  /* 0x000000070f0f7c24 */ /* 0x008fca000f8e02ff */
[----:B------:R-:W-:-:S13]  /*0780*/  ISETP.GE.AND P0, PT, R15, 0x1, PT ;  /* 0x000000010f00780c */ /* 0x000fda0003f06270 */
[----:B------:R-:W-:Y:S04]  /*0790*/  @P0 STG.E.64 desc[UR10][R4.64], R16 ;  /* 0x0000001004000986 */ /* 0x000fe8000c101b0a */
[----:B------:R0:W-:Y:S04]  /*07a0*/  @P0 STG.E.64 desc[UR10][R8.64+-0x10], R6 ;  /* 0xfffff00608000986 */ /* 0x0001e8000c101b0a */
[----:B------:R-:W2:Y:S04]  /*07b0*/  LDG.E.64 R18, desc[UR10][R8.64+-0x8] ;  /* 0xfffff80a08127981 */ /* 0x000ea8000c1e1b00 */
[----:B0-----:R-:W2:Y:S02]  /*07c0*/  @P0 LDG.E.64 R6, desc[UR10][R4.64] ;  /* 0x0000000a04060981 */ /* 0x001ea4000c1e1b00 */
[----:B--2---:R-:W-:-:S02]  /*07d0*/  ISETP.GT.U32.AND P0, PT, R6, R18, PT ;  /* 0x000000120600720c */ /* 0x004fc40003f04070 */
[----:B------:R-:W-:Y:S02]  /*07e0*/  ISETP.GE.U32.AND P2, PT, R6, R18, PT ;  /* 0x000000120600720c */ /* 0x000fe40003f46070 */
[CC--:B------:R-:W-:Y:S02]  /*07f0*/  ISETP.GT.AND.EX P0, PT, R7.reuse, R19.reuse, PT, P0 ;  /* 0x000000130700720c */ /* 0x0c0fe40003f04300 */
[----:B------:R-:W-:Y:S02]  /*0800*/  ISETP.GE.AND.EX P2, PT, R7, R19, PT, P2 ;  /* 0x000000130700720c */ /* 0x000fe40003f46320 */
[----:B------:R-:W-:-:S04]  /*0810*/  SEL R15, RZ, 0x1, !P0 ;  /* 0x00000001ff0f7807 */ /* 0x000fc80004000000 */
[----:B------:R-:W-:-:S05]  /*0820*/  SEL R15, R15, 0xffffffff, P2 ;  /* 0xffffffff0f0f7807 */ /* 0x000fca0001000000 */
[----:B------:R-:W-:-:S05]  /*0830*/  IMAD R15, R15, UR7, RZ ;  /* 0x000000070f0f7c24 */ /* 0x000fca000f8e02ff */
        /* <DEDUP_REMOVED lines=16> */
[----:B0-----:R-:W2:Y:S01]  /*0940*/  @P0 LDG.E.64 R6, desc[UR10][R4.64] ;  /* 0x0000000a04060981 */ /* 0x001ea2000c1e1b00 */
[----:B------:R-:W-:-:S02]  /*0950*/  VIADD R13, R13, 0x4 ;  /* 0x000000040d0d7836 */ /* 0x000fc40000000000 */
[----:B------:R-:W-:Y:S01]  /*0960*/  VIADD R14, R14, 0x4 ;  /* 0x000000040e0e7836 */ /* 0x000fe20000000000 */
[CC--:B--2---:R-:W-:Y:S02]  /*0970*/  ISETP.GT.U32.AND P0, PT, R6.reuse, R18.reuse, PT ;  /* 0x000000120600720c */ /* 0x0c4fe40003f04070 */
[----:B------:R-:W-:Y:S02]  /*0980*/  ISETP.GE.U32.AND P2, PT, R6, R18, PT ;  /* 0x000000120600720c */ /* 0x000fe40003f46070 */
[CC--:B------:R-:W-:Y:S02]  /*0990*/  ISETP.GT.AND.EX P0, PT, R7.reuse, R19.reuse, PT, P0 ;  /* 0x000000130700720c */ /* 0x0c0fe40003f04300 */
[----:B------:R-:W-:Y:S02]  /*09a0*/  ISETP.GE.AND.EX P2, PT, R7, R19, PT, P2 ;  /* 0x000000130700720c */ /* 0x000fe40003f46320 */
[----:B------:R-:W-:-:S04]  /*09b0*/  SEL R15, RZ, 0x1, !P0 ;  /* 0x00000001ff0f7807 */ /* 0x000fc80004000000 */
[----:B------:R-:W-:-:S05]  /*09c0*/  SEL R15, R15, 0xffffffff, P2 ;  /* 0xffffffff0f0f7807 */ /* 0x000fca0001000000 */
[----:B------:R-:W-:-:S05]  /*09d0*/  IMAD R15, R15, UR7, RZ ;  /* 0x000000070f0f7c24 */ /* 0x000fca000f8e02ff */
[----:B------:R-:W-:-:S13]  /*09e0*/  ISETP.GE.AND P0, PT, R15, 0x1, PT ;  /* 0x000000010f00780c */ /* 0x000fda0003f06270 */
[----:B------:R2:W-:Y:S04]  /*09f0*/  @P0 STG.E.64 desc[UR10][R4.64], R18 ;  /* 0x0000001204000986 */ /* 0x0005e8000c101b0a */
[----:B------:R2:W-:Y:S01]  /*0a00*/  @P0 STG.E.64 desc[UR10][R8.64+0x8], R6 ;  /* 0x0000080608000986 */ /* 0x0005e2000c101b0a */
[----:B------:R-:W-:-:S13]  /*0a10*/  ISETP.NE.AND P0, PT, R13, RZ, PT ;  /* 0x000000ff0d00720c */ /* 0x000fda0003f05270 */
[----:B--2---:R-:W-:Y:S05]  /*0a20*/  @P0 BRA `(.L_x_8) ;  /* 0xfffffffc00200947 */ /* 0x004fea000383ffff */
.L_x_5:
[----:B------:R-:W-:Y:S05]  /*0a30*/  BSYNC.RECONVERGENT B2 ;  /* 0x0000000000027941 */ /* 0x000fea0003800200 */
.L_x_4:
[----:B01----:R-:W-:-:S05]  /*0a40*/  VIADD R5, R11, 0xfffffffe ;  /* 0xfffffffe0b057836 */ /* 0x003fca0000000000 */
[----:B------:R-:W-:-:S13]  /*0a50*/  ISETP.NE.AND P0, PT, R12, R5, PT ;  /* 0x000000050c00720c */ /* 0x000fda0003f05270 */
[----:B------:R-:W-:Y:S05]  /*0a60*/  @!P0 BRA `(.L_x_9) ;  /* 0x0000000000088947 */ /* 0x000fea0003800000 */
[----:B------:R-:W-:Y:S01]  /*0a70*/  VIADD R10, R10, 0x1 ;  /* 0x000000010a0a7836 */ /* 0x000fe20000000000 */
[----:B------:R-:W-:Y:S06]  /*0a80*/  BRA `(.L_x_10) ;  /* 0xfffffff400f87947 */ /* 0x000fec000383ffff */
.L_x_9:
[----:B------:R-:W-:Y:S05]  /*0a90*/  BSYNC.RECONVERGENT B1 ;  /* 0x0000000000017941 */ /* 0x000fea0003800200 */
.L_x_3:
[----:B------:R-:W-:Y:S05]  /*0aa0*/  BRA `(.L_x_1) ;  /* 0x00000010009c7947 */ /* 0x000fea0003800000 */
.L_x_2:
[----:B------:R-:W-:Y:S01]  /*0ab0*/  IABS R6, R13 ;  /* 0x0000000d00067213 */ /* 0x000fe20000000000 */
[----:B------:R-:W-:Y:S01]  /*0ac0*/  BSSY.RECONVERGENT B1, `(.L_x_11) ;  /* 0x0000104000017945 */ /* 0x000fe20003800200 */
[----:B------:R-:W-:Y:S02]  /*0ad0*/  IABS R9, R11 ;  /* 0x0000000b00097213 */ /* 0x000fe40000000000 */
[----:B------:R-:W0:Y:S01]  /*0ae0*/  I2F.RP R3, R6 ;  /* 0x0000000600037306 */ /* 0x000e220000209400 */
[----:B------:R-:W-:-:S07]  /*0af0*/  ISETP.GE.AND P3, PT, R11, RZ, PT ;  /* 0x000000ff0b00720c */ /* 0x000fce0003f66270 */
[----:B0-----:R-:W0:Y:S02]  /*0b00*/  MUFU.RCP R3, R3 ;  /* 0x0000000300037308 */ /* 0x001e240000001000 */
[----:B0-----:R-:W-:-:S06]  /*0b10*/  VIADD R4, R3, 0xffffffe ;  /* 0x0ffffffe03047836 */ /* 0x001fcc0000000000 */
[----:B------:R0:W1:Y:S02]  /*0b20*/  F2I.FTZ.U32.TRUNC.NTZ R5, R4 ;  /* 0x0000000400057305 */ /* 0x000064000021f000 */
[----:B0-----:R-:W-:Y:S02]  /*0b30*/  IMAD.MOV.U32 R4, RZ, RZ, RZ ;  /* 0x000000ffff047224 */ /* 0x001fe400078e00ff */
[----:B-1----:R-:W-:-:S04]  /*0b40*/  IMAD.MOV R7, RZ, RZ, -R5 ;  /* 0x000000ffff077224 */ /* 0x002fc800078e0a05 */
[----:B------:R-:W-:-:S04]  /*0b50*/  IMAD R7, R7, R6, RZ ;  /* 0x0000000607077224 */ /* 0x000fc800078e02ff */
[----:B------:R-:W-:-:S06]  /*0b60*/  IMAD.HI.U32 R5, R5, R7, R4 ;  /* 0x0000000705057227 */ /* 0x000fcc00078e0004 */
[----:B------:R-:W-:-:S04]  /*0b70*/  IMAD.HI.U32 R5, R5, R9, RZ ;  /* 0x0000000905057227 */ /* 0x000fc800078e00ff */
[----:B------:R-:W-:-:S04]  /*0b80*/  IMAD.MOV R5, RZ, RZ, -R5 ;  /* 0x000000ffff057224 */ /* 0x000fc800078e0a05 */
[----:B------:R-:W-:-:S05]  /*0b90*/  IMAD R9, R6, R5, R9 ;  /* 0x0000000506097224 */ /* 0x000fca00078e0209 */
[----:B------:R-:W-:-:S13]  /*0ba0*/  ISETP.GT.U32.AND P0, PT, R6, R9, PT ;  /* 0x000000090600720c */ /* 0x000fda0003f04070 */
[----:B------:R-:W-:Y:S01]  /*0bb0*/  @!P0 IMAD.IADD R9, R9, 0x1, -R6 ;  /* 0x0000000109098824 */ /* 0x000fe200078e0a06 */
[----:B------:R-:W-:-:S04]  /*0bc0*/  ISETP.NE.AND P0, PT, R13, RZ, PT ;  /* 0x000000ff0d00720c */ /* 0x000fc80003f05270 */
[----:B------:R-:W-:-:S13]  /*0bd0*/  ISETP.GT.U32.AND P2, PT, R6, R9, PT ;  /* 0x000000090600720c */ /* 0x000fda0003f44070 */
[----:B------:R-:W-:-:S04]  /*0be0*/  @!P2 IMAD.IADD R9, R9, 0x1, -R6 ;  /* 0x000000010909a824 */ /* 0x000fc800078e0a06 */
[----:B------:R-:W-:Y:S01]  /*0bf0*/  @!P3 IMAD.MOV R9, RZ, RZ, -R9 ;  /* 0x000000ffff09b224 */ /* 0x000fe200078e0a09 */
[----:B------:R-:W-:-:S04]  /*0c00*/  @!P0 LOP3.LUT R9, RZ, R13, RZ, 0x33, !PT ;  /* 0x0000000dff098212 */ /* 0x000fc800078e33ff */
[----:B------:R-:W-:-:S13]  /*0c10*/  ISETP.GE.AND P0, PT, R9, 0x1, PT ;  /* 0x000000010900780c */ /* 0x000fda0003f06270 */
[----:B------:R-:W-:Y:S05]  /*0c20*/  @!P0 BRA `(.L_x_12) ;  /* 0x0000000c00b48947 */ /* 0x000fea0003800000 */
[----:B------:R-:W0:Y:S01]  /*0c30*/  LDC.64 R6, c[0x0][0x388] ;  /* 0x0000e200ff067b82 */ /* 0x000e220000000a00 */
[----:B------:R-:W-:Y:S02]  /*0c40*/  IMAD.IADD R3, R0, 0x1, -R13 ;  /* 0x0000000100037824 */ /* 0x000fe400078e0a0d */
[----:B------:R-:W-:-:S03]  /*0c50*/  IMAD.MOV.U32 R8, RZ, RZ, RZ ;  /* 0x000000ffff087224 */ /* 0x000fc600078e00ff */
[----:B------:R-:W-:Y:S01]  /*0c60*/  ISETP.GT.U32.AND P2, PT, R3, -0x4, PT ;  /* 0xfffffffc0300780c */ /* 0x000fe20003f44070 */
[----:B------:R-:W-:-:S05]  /*0c70*/  IMAD.IADD R3, R13, 0x1, -R0 ;  /* 0x000000010d037824 */ /* 0x000fca00078e0a00 */
[----:B------:R-:W-:Y:S01]  /*0c80*/  LOP3.LUT R3, R3, 0x3, RZ, 0xc0, !PT ;  /* 0x0000000303037812 */ /* 0x000fe200078ec0ff */
[----:B0-----:R-:W-:-:S07]  /*0c90*/  IMAD.WIDE R6, R0, 0x8, R6 ;  /* 0x0000000800067825 */ /* 0x001fce00078e0206 */
.L_x_23:
[----:B0-----:R-:W0:Y:S01]  /*0ca0*/  LDC.64 R4, c[0x0][0x388] ;  /* 0x0000e200ff047b82 */ /* 0x001e220000000a00 */
[--C-:B------:R-:W-:Y:S01]  /*0cb0*/  IMAD.IADD R15, R9, 0x1, -R8.reuse ;  /* 0x00000001090f7824 */ /* 0x100fe200078e0a08 */
[----:B------:R-:W-:Y:S01]  /*0cc0*/  BSSY.RECONVERGENT B2, `(.L_x_13) ;  /* 0x0000037000027945 */ /* 0x000fe20003800200 */
[----:B------:R-:W-:-:S03]  /*0cd0*/  IMAD.MOV.U32 R16, RZ, RZ, R8 ;  /* 0x000000ffff107224 */ /* 0x000fc600078e0008 */
[----:B------:R-:W-:Y:S01]  /*0ce0*/  LOP3.LUT P0, R15, R15, 0x3, RZ, 0xc0, !PT ;  /* 0x000000030f0f7812 */ /* 0x000fe2000780c0ff */
[----:B0-----:R-:W-:-:S12]  /*0cf0*/  IMAD.WIDE.U32 R4, R8, 0x8, R4 ;  /* 0x0000000808047825 */ /* 0x001fd800078e0004 */
[----:B-1----:R-:W-:Y:S05]  /*0d00*/  @!P0 BRA `(.L_x_14) ;  /* 0x0000000000c88947 */ /* 0x002fea0003800000 */
[----:B------:R-:W2:Y:S01]  /*0d10*/  LDG.E.64 R12, desc[UR10][R4.64+0x8] ;  /* 0x0000080a040c7981 */ /* 0x000ea2000c1e1b00 */
[----:B------:R-:W0:Y:S03]  /*0d20*/  LDC R14, c[0x0][0x3ac] ;  /* 0x0000eb00ff0e7b82 */ /* 0x000e260000000800 */
[----:B------:R-:W2:Y:S02]  /*0d30*/  LDG.E.64 R10, desc[UR10][R4.64] ;  /* 0x0000000a040a7981 */ /* 0x000ea4000c1e1b00 */
[CC--:B--2---:R-:W-:Y:S02]  /*0d40*/  ISETP.GT.U32.AND P0, PT, R10.reuse, R12.reuse, PT ;  /* 0x0000000c0a00720c */ /* 0x0c4fe40003f04070 */
[----:B------:R-:W-:Y:S02]  /*0d50*/  ISETP.GE.U32.AND P3, PT, R10, R12, PT ;  /* 0x0000000c0a00720c */ /* 0x000fe40003f66070 */
[----:B------:R-:W-:-:S02]  /*0d60*/  ISETP.GT.AND.EX P0, PT, R11, R13, PT, P0 ;  /* 0x0000000d0b00720c */ /* 0x000fc40003f04300 */
[----:B------:R-:W-:Y:S02]  /*0d70*/  ISETP.GE.AND.EX P3, PT, R11, R13, PT, P3 ;  /* 0x0000000d0b00720c */ /* 0x000fe40003f66330 */
[----:B------:R-:W-:-:S04]  /*0d80*/  SEL R16, RZ, 0x1, !P0 ;  /* 0x00000001ff107807 */ /* 0x000fc80004000000 */
[----:B------:R-:W-:Y:S01]  /*0d90*/  SEL R17, R16, 0xffffffff, P3 ;  /* 0xffffffff10117807 */ /* 0x000fe20001800000 */
[----:B------:R-:W-:Y:S01]  /*0da0*/  VIADD R16, R8, 0x1 ;  /* 0x0000000108107836 */ /* 0x000fe20000000000 */
        /* <DEDUP_REMOVED lines=10> */
[----:B0-----:R-:W2:Y:S02]  /*0e50*/  LDG.E.64 R12, desc[UR10][R4.64+0x10] ;  /* 0x0000100a040c7981 */ /* 0x001ea4000c1e1b00 */
[CC--:B--2---:R-:W-:Y:S02]  /*0e60*/  ISETP.GT.U32.AND P0, PT, R10.reuse, R12.reuse, PT ;  /* 0x0000000c0a00720c */ /* 0x0c4fe40003f04070 */
[----:B------:R-:W-:Y:S02]  /*0e70*/  ISETP.GE.U32.AND P3, PT, R10, R12, PT ;  /* 0x0000000c0a00720c */ /* 0x000fe40003f66070 */
[CC--:B------:R-:W-:Y:S02]  /*0e80*/  ISETP.GT.AND.EX P0, PT, R11.reuse, R13.reuse, PT, P0 ;  /* 0x0000000d0b00720c */ /* 0x0c0fe40003f04300 */
[----:B------:R-:W-:Y:S02]  /*0e90*/  ISETP.GE.AND.EX P3, PT, R11, R13, PT, P3 ;  /* 0x0000000d0b00720c */ /* 0x000fe40003f66330 */
[----:B------:R-:W-:-:S04]  /*0ea0*/  SEL R16, RZ, 0x1, !P0 ;  /* 0x00000001ff107807 */ /* 0x000fc80004000000 */
[----:B------:R-:W-:Y:S01]  /*0eb0*/  SEL R17, R16, 0xffffffff, P3 ;  /* 0xffffffff10117807 */ /* 0x000fe20001800000 */
[----:B------:R-:W-:Y:S01]  /*0ec0*/  VIADD R16, R8, 0x2 ;  /* 0x0000000208107836 */ /* 0x000fe20000000000 */
        /* <DEDUP_REMOVED lines=22> */
.L_x_14:
[----:B------:R-:W-:Y:S05]  /*1030*/  BSYNC.RECONVERGENT B2 ;  /* 0x0000000000027941 */ /* 0x000fea0003800200 */
.L_x_13:
[----:B--2---:R-:W-:Y:S01]  /*1040*/  IMAD.IADD R10, R8, 0x1, -R9 ;  /* 0x00000001080a7824 */ /* 0x004fe200078e0a09 */
[----:B01----:R-:W0:Y:S01]  /*1050*/  LDC.64 R12, c[0x0][0x388] ;  /* 0x0000e200ff0c7b82 */ /* 0x003e220000000a00 */
[----:B------:R-:W-:Y:S03]  /*1060*/  BSSY.RECONVERGENT B2, `(.L_x_15) ;  /* 0x0000038000027945 */ /* 0x000fe60003800200 */
[----:B------:R-:W-:-:S13]  /*1070*/  ISETP.GT.U32.AND P0, PT, R10, -0x4, PT ;  /* 0xfffffffc0a00780c */ /* 0x000fda0003f04070 */
[----:B------:R-:W-:Y:S05]  /*1080*/  @P0 BRA `(.L_x_16) ;  /* 0x0000000000d40947 */ /* 0x000fea0003800000 */
.L_x_17:
[----:B0-----:R-:W-:Y:S01]  /*1090*/  IMAD.WIDE.U32 R14, R16, 0x8, R12 ;  /* 0x00000008100e7825 */ /* 0x001fe200078e000c */
[----:B------:R-:W2:Y:S01]  /*10a0*/  LDG.E.64 R10, desc[UR10][R4.64] ;  /* 0x0000000a040a7981 */ /* 0x000ea2000c1e1b00 */
[----:B------:R-:W0:Y:S03]  /*10b0*/  LDCU UR7, c[0x0][0x3ac] ;  /* 0x00007580ff0777ac */ /* 0x000e260008000800 */
[----:B------:R-:W2:Y:S02]  /*10c0*/  LDG.E.64 R18, desc[UR10][R14.64+0x8] ;  /* 0x0000080a0e127981 */ /* 0x000ea4000c1e1b00 */
[CC--:B--2---:R-:W-:Y:S02]  /*10d0*/  ISETP.GT.U32.AND P0, PT, R10.reuse, R18.reuse, PT ;  /* 0x000000120a00720c */ /* 0x0c4fe40003f04070 */
[----:B------:R-:W-:Y:S02]  /*10e0*/  ISETP.GE.U32.AND P3, PT, R10, R18, PT ;  /* 0x000000120a00720c */ /* 0x000fe40003f66070 */
[----:B------:R-:W-:-:S02]  /*10f0*/  ISETP.GT.AND.EX P0, PT, R11, R19, PT, P0 ;  /* 0x000000130b00720c */ /* 0x000fc40003f04300 */
[----:B------:R-:W-:Y:S02]  /*1100*/  ISETP.GE.AND.EX P3, PT, R11, R19, PT, P3 ;  /* 0x000000130b00720c */ /* 0x000fe40003f66330 */
[----:B------:R-:W-:-:S04]  /*1110*/  SEL R17, RZ, 0x1, !P0 ;  /* 0x00000001ff117807 */ /* 0x000fc80004000000 */
[----:B------:R-:W-:-:S05]  /*1120*/  SEL R17, R17, 0xffffffff, P3 ;  /* 0xffffffff11117807 */ /* 0x000fca0001800000 */
[----:B0-----:R-:W-:-:S05]  /*1130*/  IMAD R17, R17, UR7, RZ ;  /* 0x0000000711117c24 */ /* 0x001fca000f8e02ff */
        /* <DEDUP_REMOVED lines=29> */
[----:B------:R-:W-:Y:S01]  /*1310*/  VIADD R16, R16, 0x4 ;  /* 0x0000000410107836 */ /* 0x000fe20000000000 */
        /* <DEDUP_REMOVED lines=10> */
[----:B------:R-:W-:-:S13]  /*13c0*/  ISETP.NE.AND P0, PT, R16, R9, PT ;  /* 0x000000091000720c */ /* 0x000fda0003f05270 */
[----:B-1----:R-:W-:Y:S05]  /*13d0*/  @P0 BRA `(.L_x_17) ;  /* 0xfffffffc002c0947 */ /* 0x002fea000383ffff */
.L_x_16:
[----:B------:R-:W-:Y:S05]  /*13e0*/  BSYNC.RECONVERGENT B2 ;  /* 0x0000000000027941 */ /* 0x000fea0003800200 */
.L_x_15:
[----:B------:R-:W1:Y:S01]  /*13f0*/  LDCU UR7, c[0x0][0x3a0] ;  /* 0x00007400ff0777ac */ /* 0x000e620008000800 */
[----:B------:R-:W-:Y:S01]  /*1400*/  BSSY.RECONVERGENT B2, `(.L_x_18) ;  /* 0x000006c000027945 */ /* 0x000fe20003800200 */
[----:B-1----:R-:W-:-:S13]  /*1410*/  ISETP.GE.AND P0, PT, R0, UR7, PT ;  /* 0x0000000700007c0c */ /* 0x002fda000bf06270 */
[----:B------:R-:W-:Y:S05]  /*1420*/  @P0 BRA `(.L_x_19) ;  /* 0x0000000400a40947 */ /* 0x000fea0003800000 */
[----:B------:R-:W-:Y:S01]  /*1430*/  ISETP.NE.AND P0, PT, R3, RZ, PT ;  /* 0x000000ff0300720c */ /* 0x000fe20003f05270 */
[----:B------:R-:W-:Y:S01]  /*1440*/  BSSY.RECONVERGENT B3, `(.L_x_20) ;  /* 0x000002f000037945 */ /* 0x000fe20003800200 */
[----:B------:R-:W-:-:S11]  /*1450*/  IMAD.MOV.U32 R17, RZ, RZ, R0 ;  /* 0x000000ffff117224 */ /* 0x000fd600078e0000 */
[----:B------:R-:W-:Y:S05]  /*1460*/  @!P0 BRA `(.L_x_21) ;  /* 0x0000000000b08947 */ /* 0x000fea0003800000 */
[----:B0-----:R-:W2:Y:S01]  /*1470*/  LDG.E.64 R12, desc[UR10][R4.64] ;  /* 0x0000000a040c7981 */ /* 0x001ea2000c1e1b00 */
        /* <DEDUP_REMOVED lines=8> */
[----:B------:R-:W-:-:S05]  /*1500*/  SEL R11, R11, 0xffffffff, P3 ;  /* 0xffffffff0b0b7807 */ /* 0x000fca0001800000 */
[----:B0-----:R-:W-:-:S05]  /*1510*/  IMAD R11, R11, R10, RZ ;  /* 0x0000000a0b0b7224 */ /* 0x001fca00078e02ff */
[----:B------:R-:W-:-:S13]  /*1520*/  ISETP.GE.AND P0, PT, R11, 0x1, PT ;  /* 0x000000010b00780c */ /* 0x000fda0003f06270 */
[----:B------:R1:W-:Y:S04]  /*1530*/  @P0 STG.E.64 desc[UR10][R4.64], R14 ;  /* 0x0000000e04000986 */ /* 0x0003e8000c101b0a */
[----:B------:R1:W-:Y:S01]  /*1540*/  @P0 STG.E.64 desc[UR10][R6.64], R12 ;  /* 0x0000000c06000986 */ /* 0x0003e2000c101b0a */
[----:B------:R-:W-:-:S13]  /*1550*/  ISETP.NE.AND P0, PT, R3, 0x1, PT ;  /* 0x000000010300780c */ /* 0x000fda0003f05270 */
[----:B-1----:R-:W-:Y:S05]  /*1560*/  @!P0 BRA `(.L_x_21) ;  /* 0x0000000000708947 */ /* 0x002fea0003800000 */
[----:B------:R-:W2:Y:S04]  /*1570*/  LDG.E.64 R12, desc[UR10][R4.64] ;  /* 0x0000000a040c7981 */ /* 0x000ea8000c1e1b00 */
        /* <DEDUP_REMOVED lines=8> */
[----:B------:R-:W-:-:S05]  /*1600*/  IMAD R11, R11, R10, RZ ;  /* 0x0000000a0b0b7224 */ /* 0x000fca00078e02ff */
        /* <DEDUP_REMOVED lines=17> */
[----:B------:R1:W-:Y:S02]  /*1720*/  @P0 STG.E.64 desc[UR10][R6.64+0x10], R12 ;  /* 0x0000100c06000986 */ /* 0x0003e4000c101b0a */
.L_x_21:
[----:B------:R-:W-:Y:S05]  /*1730*/  BSYNC.RECONVERGENT B3 ;  /* 0x0000000000037941 */ /* 0x000fea0003800200 */
.L_x_20:
[----:B01----:R-:W1:Y:S01]  /*1740*/  LDC.64 R12, c[0x0][0x388] ;  /* 0x0000e200ff0c7b82 */ /* 0x003e620000000a00 */
[----:B------:R-:W-:Y:S05]  /*1750*/  @P2 BRA `(.L_x_19) ;  /* 0x0000000000d82947 */ /* 0x000fea0003800000 */
.L_x_22:
[----:B-1----:R-:W-:Y:S01]  /*1760*/  IMAD.WIDE R14, R17, 0x8, R12 ;  /* 0x00000008110e7825 */ /* 0x002fe200078e020c */
        /* <DEDUP_REMOVED lines=46> */
[----:B------:R-:W-:Y:S01]  /*1a50*/  IMAD R16, R16, UR7, RZ ;  /* 0x0000000710107c24 */ /* 0x000fe2000f8e02ff */
[----:B------:R-:W0:Y:S04]  /*1a60*/  LDCU UR7, c[0x0][0x3a0] ;  /* 0x00007400ff0777ac */ /* 0x000e280008000800 */
[----:B------:R-:W-:-:S13]  /*1a70*/  ISETP.GE.AND P0, PT, R16, 0x1, PT ;  /* 0x000000011000780c */ /* 0x000fda0003f06270 */
[----:B------:R2:W-:Y:S04]  /*1a80*/  @P0 STG.E.64 desc[UR10][R4.64], R20 ;  /* 0x0000001404000986 */ /* 0x0005e8000c101b0a */
[----:B------:R2:W-:Y:S01]  /*1a90*/  @P0 STG.E.64 desc[UR10][R14.64+0x18], R10 ;  /* 0x0000180a0e000986 */ /* 0x0005e2000c101b0a */
[----:B0-----:R-:W-:-:S13]  /*1aa0*/  ISETP.NE.AND P0, PT, R17, UR7, PT ;  /* 0x0000000711007c0c */ /* 0x001fda000bf05270 */
[----:B--2---:R-:W-:Y:S05]  /*1ab0*/  @P0 BRA `(.L_x_22) ;  /* 0xfffffffc00280947 */ /* 0x004fea000383ffff */
.L_x_19:
[----:B------:R-:W-:Y:S05]  /*1ac0*/  BSYNC.RECONVERGENT B2 ;  /* 0x0000000000027941 */ /* 0x000fea0003800200 */
.L_x_18:
[----:B------:R-:W-:-:S05]  /*1ad0*/  VIADD R8, R8, 0x1 ;  /* 0x0000000108087836 */ /* 0x000fca0000000000 */
[----:B------:R-:W-:-:S13]  /*1ae0*/  ISETP.NE.AND P0, PT, R8, R9, PT ;  /* 0x000000090800720c */ /* 0x000fda0003f05270 */
[----:B------:R-:W-:Y:S05]  /*1af0*/  @P0 BRA `(.L_x_23) ;  /* 0xfffffff000680947 */ /* 0x000fea000383ffff */
.L_x_12:
[----:B------:R-:W-:Y:S05]  /*1b00*/  BSYNC.RECONVERGENT B1 ;  /* 0x0000000000017941 */ /* 0x000fea0003800200 */
.L_x_11:
[----:B------:R-:W-:-:S13]  /*1b10*/  ISETP.GE.AND P0, PT, R0, UR5, PT ;  /* 0x0000000500007c0c */ /* 0x000fda000bf06270 */
[----:B------:R-:W-:Y:S05]  /*1b20*/  @P0 BRA `(.L_x_1) ;  /* 0x00000000007c0947 */ /* 0x000fea0003800000 */
.L_x_27:
[----:B------:R-:W2:Y:S01]  /*1b30*/  LDCU UR7, c[0x0][0x3a0] ;  /* 0x00007400ff0777ac */ /* 0x000ea20008000800 */
[----:B------:R-:W-:Y:S01]  /*1b40*/  VIADD R14, R0, 0x1 ;  /* 0x00000001000e7836 */ /* 0x000fe20000000000 */
[----:B------:R-:W-:Y:S04]  /*1b50*/  BSSY.RECONVERGENT B1, `(.L_x_24) ;  /* 0x000001a000017945 */ /* 0x000fe80003800200 */
[C---:B------:R-:W-:Y:S02]  /*1b60*/  ISETP.NE.AND P3, PT, R14.reuse, UR5, PT ;  /* 0x000000050e007c0c */ /* 0x040fe4000bf65270 */
[----:B--2---:R-:W-:-:S13]  /*1b70*/  ISETP.GE.AND P0, PT, R14, UR7, PT ;  /* 0x000000070e007c0c */ /* 0x004fda000bf06270 */
[----:B------:R-:W-:Y:S05]  /*1b80*/  @P0 BRA `(.L_x_25) ;  /* 0x0000000000580947 */ /* 0x000fea0003800000 */
[----:B------:R-:W2:Y:S01]  /*1b90*/  LDC.64 R4, c[0x0][0x388] ;  /* 0x0000e200ff047b82 */ /* 0x000ea20000000a00 */
[----:B------:R-:W-:-:S07]  /*1ba0*/  IMAD.MOV.U32 R3, RZ, RZ, R14 ;  /* 0x000000ffff037224 */ /* 0x000fce00078e000e */
[----:B01----:R-:W0:Y:S01]  /*1bb0*/  LDC.64 R12, c[0x0][0x388] ;  /* 0x0000e200ff0c7b82 */ /* 0x003e220000000a00 */
[----:B--2---:R-:W-:-:S07]  /*1bc0*/  IMAD.WIDE R4, R0, 0x8, R4 ;  /* 0x0000000800047825 */ /* 0x004fce00078e0204 */
.L_x_26:
[C---:B0-----:R-:W-:Y:S01]  /*1bd0*/  IMAD.WIDE R6, R3.reuse, 0x8, R12 ;  /* 0x0000000803067825 */ /* 0x041fe200078e020c */
[----:B------:R-:W2:Y:S01]  /*1be0*/  LDG.E.64 R8, desc[UR10][R4.64] ;  /* 0x0000000a04087981 */ /* 0x000ea2000c1e1b00 */
[----:B------:R-:W0:Y:S03]  /*1bf0*/  LDCU UR7, c[0x0][0x3ac] ;  /* 0x00007580ff0777ac */ /* 0x000e260008000800 */
        /* <DEDUP_REMOVED lines=8> */
[----:B0-----:R-:W-:Y:S01]  /*1c80*/  IMAD R0, R0, UR7, RZ ;  /* 0x0000000700007c24 */ /* 0x001fe2000f8e02ff */
[----:B------:R-:W0:Y:S04]  /*1c90*/  LDCU UR7, c[0x0][0x3a0] ;  /* 0x00007400ff0777ac */ /* 0x000e280008000800 */
[----:B------:R-:W-:-:S13]  /*1ca0*/  ISETP.GE.AND P0, PT, R0, 0x1, PT ;  /* 0x000000010000780c */ /* 0x000fda0003f06270 */
[----:B------:R2:W-:Y:S04]  /*1cb0*/  @P0 STG.E.64 desc[UR10][R4.64], R10 ;  /* 0x0000000a04000986 */ /* 0x0005e8000c101b0a */
[----:B------:R2:W-:Y:S01]  /*1cc0*/  @P0 STG.E.64 desc[UR10][R6.64], R8 ;  /* 0x0000000806000986 */ /* 0x0005e2000c101b0a */
[----:B0-----:R-:W-:-:S13]  /*1cd0*/  ISETP.GE.AND P0, PT, R3, UR7, PT ;  /* 0x0000000703007c0c */ /* 0x001fda000bf06270 */
[----:B--2---:R-:W-:Y:S05]  /*1ce0*/  @!P0 BRA `(.L_x_26) ;  /* 0xfffffffc00b88947 */ /* 0x004fea000383ffff */
.L_x_25:
[----:B------:R-:W-:Y:S05]  /*1cf0*/  BSYNC.RECONVERGENT B1 ;  /* 0x0000000000017941 */ /* 0x000fea0003800200 */
.L_x_24:
[----:B------:R-:W-:Y:S01]  /*1d00*/  IMAD.MOV.U32 R0, RZ, RZ, R14 ;  /* 0x000000ffff007224 */ /* 0x000fe200078e000e */
[----:B------:R-:W-:Y:S06]  /*1d10*/  @P3 BRA `(.L_x_27) ;  /* 0xfffffffc00843947 */ /* 0x000fec000383ffff */
.L_x_1:
[----:B------:R-:W-:Y:S05]  /*1d20*/  BSYNC.RECONVERGENT B0 ;  /* 0x0000000000007941 */ /* 0x000fea0003800200 */
.L_x_0:
[----:B------:R-:W-:Y:S05]  /*1d30*/  @!P1 BRA `(.L_x_28) ;  /* 0xffffffe000f89947 */ /* 0x000fea000383ffff */
[----:B------:R-:W-:Y:S05]  /*1d40*/  EXIT ;  /* 0x000000000000794d */ /* 0x000fea0003800000 */
.L_x_29:
[----:B------:R-:W-:-:S00]  /*1d50*/  BRA `(.L_x_29) ;  /* 0xfffffffc00fc7947 */ /* 0x000fc0000383ffff */
[----:B------:R-:W-:-:S00]  /*1d60*/  NOP ;  /* 0x0000000000007918 */ /* 0x000fc00000000000 */
        /* <DEDUP_REMOVED lines=9> */
.L_x_62:


//--------------------- .text._Z25global_bucket_worker_sizeIlEvPT_S1_PiS2_iiii --------------------------
	.section	.text._Z25global_bucket_worker_sizeIlEvPT_S1_PiS2_iiii,"ax",@progbits
	.align	128
        .global         _Z25global_bucket_worker_sizeIlEvPT_S1_PiS2_iiii
        .type           _Z25global_bucket_worker_sizeIlEvPT_S1_PiS2_iiii,@function
        .size           _Z25global_bucket_worker_sizeIlEvPT_S1_PiS2_iiii,(.L_x_63 - _Z25global_bucket_worker_sizeIlEvPT_S1_PiS2_iiii)
        .other          _Z25global_bucket_worker_sizeIlEvPT_S1_PiS2_iiii,@"STO_CUDA_ENTRY STV_DEFAULT"
_Z25global_bucket_worker_sizeIlEvPT_S1_PiS2_iiii:
.text._Z25global_bucket_worker_sizeIlEvPT_S1_PiS2_iiii:
        /* <DEDUP_REMOVED lines=10> */
[----:B------:R-:W0:Y:S01]  /*00a0*/  LDC.64 R8, c[0x0][0x390] ;  /* 0x0000e400ff087b82 */ /* 0x000e220000000a00 */
[----:B------:R-:W1:Y:S01]  /*00b0*/  LDCU UR6, c[0x0][0x370] ;  /* 0x00006e00ff0677ac */ /* 0x000e620008000800 */
[----:B------:R-:W2:Y:S06]  /*00c0*/  LDCU.64 UR8, c[0x0][0x358] ;  /* 0x00006b00ff0877ac */ /* 0x000eac0008000a00 */
[----:B------:R-:W3:Y:S01]  /*00d0*/  LDC.64 R6, c[0x0][0x398] ;  /* 0x0000e600ff067b82 */ /* 0x000ee20000000a00 */
[----:B-1----:R-:W-:-:S12]  /*00e0*/  UIMAD UR5, UR5, UR6, URZ ;  /* 0x00000006050572a4 */ /* 0x002fd8000f8e02ff */
.L_x_30:
[----:B---3--:R-:W-:-:S05]  /*00f0*/  IMAD.WIDE R2, R0, 0x4, R6 ;  /* 0x0000000400027825 */ /* 0x008fca00078e0206 */
[----:B--2---:R-:W2:Y:S04]  /*0100*/  LDG.E R10, desc[UR8][R2.64+0x4] ;  /* 0x00000408020a7981 */ /* 0x004ea8000c1e1900 */
[----:B-1----:R-:W2:Y:S01]  /*0110*/  LDG.E R11, desc[UR8][R2.64] ;  /* 0x00000008020b7981 */ /* 0x002ea2000c1e1900 */
[C---:B0-----:R-:W-:Y:S01]  /*0120*/  IMAD.WIDE R4, R0.reuse, 0x4, R8 ;  /* 0x0000000400047825 */ /* 0x041fe200078e0208 */
[----:B------:R-:W-:-:S04]  /*0130*/  IADD3 R0, PT, PT, R0, UR5, RZ ;  /* 0x0000000500007c10 */ /* 0x000fc8000fffe0ff */
[----:B------:R-:W-:Y:S02]  /*0140*/  ISETP.GE.AND P0, PT, R0, UR4, PT ;  /* 0x0000000400007c0c */ /* 0x000fe4000bf06270 */
[----:B--2---:R-:W-:-:S05]  /*0150*/  IADD3 R11, PT, PT, R10, -R11, RZ ;  /* 0x8000000b0a0b7210 */ /* 0x004fca0007ffe0ff */
[----:B------:R1:W-:Y:S06]  /*0160*/  STG.E desc[UR8][R4.64], R11 ;  /* 0x0000000b04007986 */ /* 0x0003ec000c101908 */
[----:B------:R-:W-:Y:S05]  /*0170*/  @!P0 BRA `(.L_x_30) ;  /* 0xfffffffc00dc8947 */ /* 0x000fea000383ffff */
[----:B------:R-:W-:Y:S05]  /*0180*/  EXIT ;  /* 0x000000000000794d */ /* 0x000fea0003800000 */
.L_x_31:
        /* <DEDUP_REMOVED lines=15> */
.L_x_63:


//--------------------- .text._Z28global_bucket_worker_collectIlEvPT_S1_PiS2_iiii --------------------------
	.section	.text._Z28global_bucket_worker_collectIlEvPT_S1_PiS2_iiii,"ax",@progbits
	.align	128
        .global         _Z28global_bucket_worker_collectIlEvPT_S1_PiS2_iiii
        .type           _Z28global_bucket_worker_collectIlEvPT_S1_PiS2_iiii,@function
        .size           _Z28global_bucket_worker_collectIlEvPT_S1_PiS2_iiii,(.L_x_64 - _Z28global_bucket_worker_collectIlEvPT_S1_PiS2_iiii)
        .other          _Z28global_bucket_worker_collectIlEvPT_S1_PiS2_iiii,@"STO_CUDA_ENTRY STV_DEFAULT"
_Z28global_bucket_worker_collectIlEvPT_S1_PiS2_iiii:
.text._Z28global_bucket_worker_collectIlEvPT_S1_PiS2_iiii:
        /* <DEDUP_REMOVED lines=10> */
[----:B------:R-:W0:Y:S02]  /*00a0*/  LDC R9, c[0x0][0x3a0] ;  /* 0x0000e800ff097b82 */ /* 0x000e240000000800 */
[----:B0-----:R-:W-:-:S13]  /*00b0*/  ISETP.GE.AND P0, PT, R9, 0x1, PT ;  /* 0x000000010900780c */ /* 0x001fda0003f06270 */
[----:B------:R-:W-:Y:S05]  /*00c0*/  @!P0 EXIT ;  /* 0x000000000000894d */ /* 0x000fea0003800000 */
[----:B------:R-:W0:Y:S01]  /*00d0*/  LDCU UR4, c[0x0][0x370] ;  /* 0x00006e00ff0477ac */ /* 0x000e220008000800 */
[C---:B------:R-:W-:Y:S02]  /*00e0*/  LOP3.LUT R0, R9.reuse, 0x7ffffff8, RZ, 0xc0, !PT ;  /* 0x7ffffff809007812 */ /* 0x040fe400078ec0ff */
[C---:B------:R-:W-:Y:S01]  /*00f0*/  LOP3.LUT R13, R9.reuse, 0x7, RZ, 0xc0, !PT ;  /* 0x00000007090d7812 */ /* 0x040fe200078ec0ff */
[----:B------:R-:W-:Y:S01]  /*0100*/  UIADD3 UR5, UPT, UPT, UR7, -0x1, URZ ;  /* 0xffffffff07057890 */ /* 0x000fe2000fffe0ff */
[----:B------:R-:W-:Y:S01]  /*0110*/  LOP3.LUT R9, R9, 0x3, RZ, 0xc0, !PT ;  /* 0x0000000309097812 */ /* 0x000fe200078ec0ff */
[----:B------:R-:W-:Y:S01]  /*0120*/  IMAD.MOV R10, RZ, RZ, -R0 ;  /* 0x000000ffff0a7224 */ /* 0x000fe200078e0a00 */
[----:B------:R-:W1:Y:S01]  /*0130*/  LDCU.64 UR10, c[0x0][0x358] ;  /* 0x00006b00ff0a77ac */ /* 0x000e620008000a00 */
[----:B------:R-:W-:Y:S02]  /*0140*/  USHF.L.U32 UR5, UR9, UR5, URZ ;  /* 0x0000000509057299 */ /* 0x000fe400080006ff */
[----:B0-----:R-:W-:-:S12]  /*0150*/  UIMAD UR4, UR6, UR4, URZ ;  /* 0x00000004060472a4 */ /* 0x001fd8000f8e02ff */
.L_x_42:
[----:B------:R-:W0:Y:S01]  /*0160*/  LDCU UR6, c[0x0][0x3a0] ;  /* 0x00007400ff0677ac */ /* 0x000e220008000800 */
[----:B--2---:R-:W2:Y:S01]  /*0170*/  LDC.64 R2, c[0x0][0x398] ;  /* 0x0000e600ff027b82 */ /* 0x004ea20000000a00 */
[----:B------:R-:W-:-:S07]  /*0180*/  IMAD.MOV.U32 R11, RZ, RZ, RZ ;  /* 0x000000ffff0b7224 */ /* 0x000fce00078e00ff */
[----:B----4-:R-:W3:Y:S01]  /*0190*/  LDC.64 R4, c[0x0][0x390] ;  /* 0x0000e400ff047b82 */ /* 0x010ee20000000a00 */
[----:B0-----:R-:W-:Y:S01]  /*01a0*/  UISETP.GE.U32.AND UP0, UPT, UR6, 0x8, UPT ;  /* 0x000000080600788c */ /* 0x001fe2000bf06070 */
[----:B--2---:R-:W-:-:S04]  /*01b0*/  IMAD.WIDE R2, R8, 0x4, R2 ;  /* 0x0000000408027825 */ /* 0x004fc800078e0202 */
[----:B---3--:R-:W-:-:S04]  /*01c0*/  IMAD.WIDE R4, R8, 0x4, R4 ;  /* 0x0000000408047825 */ /* 0x008fc800078e0204 */
[----:B------:R-:W-:Y:S05]  /*01d0*/  BRA.U !UP0, `(.L_x_32) ;  /* 0x0000000908347547 */ /* 0x000fea000b800000 */
[----:B------:R-:W0:Y:S01]  /*01e0*/  LDCU.64 UR6, c[0x0][0x380] ;  /* 0x00007000ff0677ac */ /* 0x000e220008000a00 */
[----:B------:R-:W-:Y:S01]  /*01f0*/  IMAD.MOV.U32 R11, RZ, RZ, R10 ;  /* 0x000000ffff0b7224 */ /* 0x000fe200078e000a */
[----:B0-----:R-:W-:-:S04]  /*0200*/  UIADD3 UR6, UP0, UPT, UR6, 0x20, URZ ;  /* 0x0000002006067890 */ /* 0x001fc8000ff1e0ff */
[----:B------:R-:W-:Y:S02]  /*0210*/  UIADD3.X UR7, UPT, UPT, URZ, UR7, URZ, UP0, !UPT ;  /* 0x00000007ff077290 */ /* 0x000fe400087fe4ff */
[----:B------:R-:W-:-:S04]  /*0220*/  IMAD.U32 R6, RZ, RZ, UR6 ;  /* 0x00000006ff067e24 */ /* 0x000fc8000f8e00ff */
[----:B------:R-:W-:-:S07]  /*0230*/  IMAD.U32 R7, RZ, RZ, UR7 ;  /* 0x00000007ff077e24 */ /* 0x000fce000f8e00ff */
.L_x_33:
[----:B-12---:R-:W2:Y:S01]  /*0240*/  LDG.E.64 R14, desc[UR10][R6.64+-0x20] ;  /* 0xffffe00a060e7981 */ /* 0x006ea2000c1e1b00 */
[----:B------:R-:W2:Y:S02]  /*0250*/  LDC R12, c[0x0][0x3a4] ;  /* 0x0000e900ff0c7b82 */ /* 0x000ea40000000800 */
[----:B--2---:R-:W-:-:S05]  /*0260*/  SHF.R.S64 R15, R14, R12, R15 ;  /* 0x0000000c0e0f7219 */ /* 0x004fca000000100f */
[----:B------:R-:W-:-:S05]  /*0270*/  VIADD R15, R15, UR5 ;  /* 0x000000050f0f7c36 */ /* 0x000fca0008000000 */
[----:B------:R-:W-:-:S13]  /*0280*/  ISETP.NE.AND P0, PT, R8, R15, PT ;  /* 0x0000000f0800720c */ /* 0x000fda0003f05270 */
[----:B------:R-:W2:Y:S01]  /*0290*/  @!P0 LDG.E R19, desc[UR10][R4.64] ;  /* 0x0000000a04138981 */ /* 0x000ea2000c1e1900 */
[----:B------:R-:W0:Y:S03]  /*02a0*/  @!P0 LDC.64 R16, c[0x0][0x388] ;  /* 0x0000e200ff108b82 */ /* 0x000e260000000a00 */
[----:B------:R-:W3:Y:S01]  /*02b0*/  @!P0 LDG.E R18, desc[UR10][R2.64] ;  /* 0x0000000a02128981 */ /* 0x000ee2000c1e1900 */
[----:B--2---:R-:W-:-:S05]  /*02c0*/  @!P0 VIADD R23, R19, 0xffffffff ;  /* 0xffffffff13178836 */ /* 0x004fca0000000000 */
[----:B------:R1:W-:Y:S04]  /*02d0*/  @!P0 STG.E desc[UR10][R4.64], R23 ;  /* 0x0000001704008986 */ /* 0x0003e8000c10190a */
[----:B------:R-:W2:Y:S01]  /*02e0*/  @!P0 LDG.E.64 R14, desc[UR10][R6.64+-0x20] ;  /* 0xffffe00a060e8981 */ /* 0x000ea2000c1e1b00 */
[----:B------:R-:W-:Y:S02]  /*02f0*/  @!P0 SHF.R.S32.HI R21, RZ, 0x1f, R19 ;  /* 0x0000001fff158819 */ /* 0x000fe40000011413 */
[----:B---3--:R-:W-:-:S04]  /*0300*/  @!P0 IADD3 R19, P1, PT, R18, R19, RZ ;  /* 0x0000001312138210 */ /* 0x008fc80007f3e0ff */
[----:B------:R-:W-:Y:S02]  /*0310*/  @!P0 LEA.HI.X.SX32 R18, R18, R21, 0x1, P1 ;  /* 0x0000001512128211 */ /* 0x000fe400008f0eff */
[----:B0-----:R-:W-:-:S04]  /*0320*/  @!P0 LEA R20, P1, R19, R16, 0x3 ;  /* 0x0000001013148211 */ /* 0x001fc800078218ff */
[----:B------:R-:W-:-:S05]  /*0330*/  @!P0 LEA.HI.X R21, R19, R17, R18, 0x3, P1 ;  /* 0x0000001113158211 */ /* 0x000fca00008f1c12 */
[----:B--2---:R0:W-:Y:S04]  /*0340*/  @!P0 STG.E.64 desc[UR10][R20.64+-0x8], R14 ;  /* 0xfffff80e14008986 */ /* 0x0041e8000c101b0a */
[----:B------:R-:W2:Y:S02]  /*0350*/  LDG.E.64 R16, desc[UR10][R6.64+-0x18] ;  /* 0xffffe80a06107981 */ /* 0x000ea4000c1e1b00 */
[----:B--2---:R-:W-:-:S05]  /*0360*/  SHF.R.S64 R17, R16, R12, R17 ;  /* 0x0000000c10117219 */ /* 0x004fca0000001011 */
[----:B------:R-:W-:-:S05]  /*0370*/  VIADD R17, R17, UR5 ;  /* 0x0000000511117c36 */ /* 0x000fca0008000000 */
[----:B------:R-:W-:-:S13]  /*0380*/  ISETP.NE.AND P0, PT, R8, R17, PT ;  /* 0x000000110800720c */ /* 0x000fda0003f05270 */
[----:B-1----:R-:W2:Y:S01]  /*0390*/  @!P0 LDG.E R23, desc[UR10][R4.64] ;  /* 0x0000000a04178981 */ /* 0x002ea2000c1e1900 */
[----:B------:R-:W1:Y:S03]  /*03a0*/  @!P0 LDC.64 R18, c[0x0][0x388] ;  /* 0x0000e200ff128b82 */ /* 0x000e660000000a00 */
[----:B------:R-:W3:Y:S01]  /*03b0*/  @!P0 LDG.E R22, desc[UR10][R2.64] ;  /* 0x0000000a02168981 */ /* 0x000ee2000c1e1900 */
[----:B--2---:R-:W-:-:S05]  /*03c0*/  @!P0 VIADD R25, R23, 0xffffffff ;  /* 0xffffffff17198836 */ /* 0x004fca0000000000 */
[----:B------:R2:W-:Y:S04]  /*03d0*/  @!P0 STG.E desc[UR10][R4.64], R25 ;  /* 0x0000001904008986 */ /* 0x0005e8000c10190a */
[----:B------:R-:W4:Y:S01]  /*03e0*/  @!P0 LDG.E.64 R16, desc[UR10][R6.64+-0x18] ;  /* 0xffffe80a06108981 */ /* 0x000f22000c1e1b00 */
[----:B0-----:R-:W-:Y:S02]  /*03f0*/  @!P0 SHF.R.S32.HI R15, RZ, 0x1f, R23 ;  /* 0x0000001fff0f8819 */ /* 0x001fe40000011417 */
[----:B---3--:R-:W-:-:S04]  /*0400*/  @!P0 IADD3 R23, P1, PT, R22, R23, RZ ;  /* 0x0000001716178210 */ /* 0x008fc80007f3e0ff */
[----:B------:R-:W-:Y:S02]  /*0410*/  @!P0 LEA.HI.X.SX32 R22, R22, R15, 0x1, P1 ;  /* 0x0000000f16168211 */ /* 0x000fe400008f0eff */
[----:B-1----:R-:W-:-:S04]  /*0420*/  @!P0 LEA R20, P1, R23, R18, 0x3 ;  /* 0x0000001217148211 */ /* 0x002fc800078218ff */
[----:B------:R-:W-:-:S05]  /*0430*/  @!P0 LEA.HI.X R21, R23, R19, R22, 0x3, P1 ;  /* 0x0000001317158211 */ /* 0x000fca00008f1c16 */
[----:B----4-:R0:W-:Y:S04]  /*0440*/  @!P0 STG.E.64 desc[UR10][R20.64+-0x8], R16 ;  /* 0xfffff81014008986 */ /* 0x0101e8000c101b0a */
[----:B------:R-:W3:Y:S02]  /*0450*/  LDG.E.64 R14, desc[UR10][R6.64+-0x10] ;  /* 0xfffff00a060e7981 */ /* 0x000ee4000c1e1b00 */
[----:B---3--:R-:W-:-:S05]  /*0460*/  SHF.R.S64 R15, R14, R12, R15 ;  /* 0x0000000c0e0f7219 */ /* 0x008fca000000100f */
[----:B------:R-:W-:-:S05]  /*0470*/  VIADD R15, R15, UR5 ;  /* 0x000000050f0f7c36 */ /* 0x000fca0008000000 */
[----:B------:R-:W-:-:S13]  /*0480*/  ISETP.NE.AND P0, PT, R8, R15, PT ;  /* 0x0000000f0800720c */ /* 0x000fda0003f05270 */
[----:B------:R-:W2:Y:S01]  /*0490*/  @!P0 LDG.E R23, desc[UR10][R4.64] ;  /* 0x0000000a04178981 */ /* 0x000ea2000c1e1900 */
        /* <DEDUP_REMOVED lines=82> */
[----:B------:R-:W-:Y:S02]  /*09c0*/  VIADD R11, R11, 0x8 ;  /* 0x000000080b0b7836 */ /* 0x000fe40000000000 */
[----:B--2---:R-:W-:-:S05]  /*09d0*/  @!P0 VIADD R25, R23, 0xffffffff ;  /* 0xffffffff17198836 */ /* 0x004fca0000000000 */
[----:B------:R2:W-:Y:S04]  /*09e0*/  @!P0 STG.E desc[UR10][R4.64], R25 ;  /* 0x0000001904008986 */ /* 0x0005e8000c10190a */
[----:B------:R-:W4:Y:S01]  /*09f0*/  @!P0 LDG.E.64 R16, desc[UR10][R6.64+0x18] ;  /* 0x0000180a06108981 */ /* 0x000f22000c1e1b00 */
[----:B0-----:R-:W-:Y:S02]  /*0a00*/  @!P0 SHF.R.S32.HI R15, RZ, 0x1f, R23 ;  /* 0x0000001fff0f8819 */ /* 0x001fe40000011417 */
[----:B---3--:R-:W-:-:S04]  /*0a10*/  @!P0 IADD3 R23, P1, PT, R12, R23, RZ ;  /* 0x000000170c178210 */ /* 0x008fc80007f3e0ff */
[----:B------:R-:W-:Y:S02]  /*0a20*/  @!P0 LEA.HI.X.SX32 R12, R12, R15, 0x1, P1 ;  /* 0x0000000f0c0c8211 */ /* 0x000fe400008f0eff */
[----:B-1----:R-:W-:-:S04]  /*0a30*/  @!P0 LEA R18, P1, R23, R18, 0x3 ;  /* 0x0000001217128211 */ /* 0x002fc800078218ff */
[----:B------:R-:W-:Y:S02]  /*0a40*/  @!P0 LEA.HI.X R19, R23, R19, R12, 0x3, P1 ;  /* 0x0000001317138211 */ /* 0x000fe400008f1c0c */
[----:B------:R-:W-:-:S03]  /*0a50*/  ISETP.NE.AND P1, PT, R11, RZ, PT ;  /* 0x000000ff0b00720c */ /* 0x000fc60003f25270 */
[----:B----4-:R2:W-:Y:S01]  /*0a60*/  @!P0 STG.E.64 desc[UR10][R18.64+-0x8], R16 ;  /* 0xfffff81012008986 */ /* 0x0105e2000c101b0a */
[----:B------:R-:W-:-:S05]  /*0a70*/  IADD3 R6, P0, PT, R6, 0x40, RZ ;  /* 0x0000004006067810 */ /* 0x000fca0007f1e0ff */
[----:B------:R-:W-:-:S04]  /*0a80*/  IMAD.X R7, RZ, RZ, R7, P0 ;  /* 0x000000ffff077224 */ /* 0x000fc800000e0607 */
[----:B------:R-:W-:Y:S05]  /*0a90*/  @P1 BRA `(.L_x_33) ;  /* 0xfffffff400e81947 */ /* 0x000fea000383ffff */
[----:B------:R-:W-:-:S07]  /*0aa0*/  IMAD.MOV.U32 R11, RZ, RZ, R0 ;  /* 0x000000ffff0b7224 */ /* 0x000fce00078e0000 */
.L_x_32:
[----:B------:R-:W-:-:S13]  /*0ab0*/  ISETP.NE.AND P0, PT, R13, RZ, PT ;  /* 0x000000ff0d00720c */ /* 0x000fda0003f05270 */
[----:B------:R-:W-:Y:S05]  /*0ac0*/  @!P0 BRA `(.L_x_34) ;  /* 0x0000000800388947 */ /* 0x000fea0003800000 */
[----:B------:R-:W-:-:S05]  /*0ad0*/  VIADD R6, R13, 0xffffffff ;  /* 0xffffffff0d067836 */ /* 0x000fca0000000000 */
[----:B------:R-:W-:-:S13]  /*0ae0*/  ISETP.GE.U32.AND P0, PT, R6, 0x3, PT ;  /* 0x000000030600780c */ /* 0x000fda0003f06070 */
[----:B------:R-:W-:Y:S05]  /*0af0*/  @!P0 BRA `(.L_x_35) ;  /* 0x00000004001c8947 */ /* 0x000fea0003800000 */
[----:B------:R-:W0:Y:S08]  /*0b00*/  LDC.64 R6, c[0x0][0x380] ;  /* 0x0000e000ff067b82 */ /* 0x000e300000000a00 */
[----:B------:R-:W3:Y:S01]  /*0b10*/  LDC R12, c[0x0][0x3a4] ;  /* 0x0000e900ff0c7b82 */ /* 0x000ee20000000800 */
[----:B0-----:R-:W-:-:S05]  /*0b20*/  IMAD.WIDE.U32 R6, R11, 0x8, R6 ;  /* 0x000000080b067825 */ /* 0x001fca00078e0006 */
[----:B-1----:R-:W3:Y:S02]  /*0b30*/  LDG.E.64 R14, desc[UR10][R6.64] ;  /* 0x0000000a060e7981 */ /* 0x002ee4000c1e1b00 */
[----:B---3--:R-:W-:-:S05]  /*0b40*/  SHF.R.S64 R15, R14, R12, R15 ;  /* 0x0000000c0e0f7219 */ /* 0x008fca000000100f */
[----:B------:R-:W-:-:S05]  /*0b50*/  VIADD R15, R15, UR5 ;  /* 0x000000050f0f7c36 */ /* 0x000fca0008000000 */
[----:B------:R-:W-:-:S13]  /*0b60*/  ISETP.NE.AND P0, PT, R8, R15, PT ;  /* 0x0000000f0800720c */ /* 0x000fda0003f05270 */
[----:B--2---:R-:W2:Y:S01]  /*0b70*/  @!P0 LDG.E R19, desc[UR10][R4.64] ;  /* 0x0000000a04138981 */ /* 0x004ea2000c1e1900 */
        /* <DEDUP_REMOVED lines=43> */
[----:B------:R-:W3:Y:S01]  /*0e30*/  LDG.E.64 R16, desc[UR10][R6.64+0x18] ;  /* 0x0000180a06107981 */ /* 0x000ee2000c1e1b00 */
[----:B------:R-:W-:Y:S01]  /*0e40*/  BSSY.RECONVERGENT B0, `(.L_x_36) ;  /* 0x0000011000007945 */ /* 0x000fe20003800200 */
[----:B---3--:R-:W-:-:S05]  /*0e50*/  SHF.R.S64 R17, R16, R12, R17 ;  /* 0x0000000c10117219 */ /* 0x008fca0000001011 */
[----:B------:R-:W-:-:S05]  /*0e60*/  VIADD R17, R17, UR5 ;  /* 0x0000000511117c36 */ /* 0x000fca0008000000 */
[----:B------:R-:W-:-:S13]  /*0e70*/  ISETP.NE.AND P0, PT, R8, R17, PT ;  /* 0x000000110800720c */ /* 0x000fda0003f05270 */
[----:B--2---:R-:W-:Y:S05]  /*0e80*/  @P0 BRA `(.L_x_37) ;  /* 0x0000000000300947 */ /* 0x004fea0003800000 */
[----:B------:R-:W2:Y:S01]  /*0e90*/  LDG.E R15, desc[UR10][R4.64] ;  /* 0x0000000a040f7981 */ /* 0x000ea2000c1e1900 */
[----:B------:R-:W0:Y:S03]  /*0ea0*/  LDCU.64 UR6, c[0x0][0x388] ;  /* 0x00007100ff0677ac */ /* 0x000e260008000a00 */
[----:B------:R-:W3:Y:S01]  /*0eb0*/  LDG.E R12, desc[UR10][R2.64] ;  /* 0x0000000a020c7981 */ /* 0x000ee2000c1e1900 */
[----:B--2---:R-:W-:-:S05]  /*0ec0*/  VIADD R17, R15, 0xffffffff ;  /* 0xffffffff0f117836 */ /* 0x004fca0000000000 */
[----:B------:R1:W-:Y:S04]  /*0ed0*/  STG.E desc[UR10][R4.64], R17 ;  /* 0x0000001104007986 */ /* 0x0003e8000c10190a */
[----:B------:R-:W2:Y:S01]  /*0ee0*/  LDG.E.64 R6, desc[UR10][R6.64+0x18] ;  /* 0x0000180a06067981 */ /* 0x000ea2000c1e1b00 */
[----:B------:R-:W-:Y:S02]  /*0ef0*/  SHF.R.S32.HI R19, RZ, 0x1f, R15 ;  /* 0x0000001fff137819 */ /* 0x000fe4000001140f */
[----:B---3--:R-:W-:-:S04]  /*0f00*/  IADD3 R15, P0, PT, R12, R15, RZ ;  /* 0x0000000f0c0f7210 */ /* 0x008fc80007f1e0ff */
[----:B------:R-:W-:Y:S02]  /*0f10*/  LEA.HI.X.SX32 R12, R12, R19, 0x1, P0 ;  /* 0x000000130c0c7211 */ /* 0x000fe400000f0eff */
[----:B0-----:R-:W-:-:S04]  /*0f20*/  LEA R14, P0, R15, UR6, 0x3 ;  /* 0x000000060f0e7c11 */ /* 0x001fc8000f8018ff */
[----:B------:R-:W-:-:S05]  /*0f30*/  LEA.HI.X R15, R15, UR7, R12, 0x3, P0 ;  /* 0x000000070f0f7c11 */ /* 0x000fca00080f1c0c */
[----:B--2---:R1:W-:Y:S04]  /*0f40*/  STG.E.64 desc[UR10][R14.64+-0x8], R6 ;  /* 0xfffff8060e007986 */ /* 0x0043e8000c101b0a */
.L_x_37:
[----:B------:R-:W-:Y:S05]  /*0f50*/  BSYNC.RECONVERGENT B0 ;  /* 0x0000000000007941 */ /* 0x000fea0003800200 */
.L_x_36:
[----:B------:R-:W-:-:S07]  /*0f60*/  VIADD R11, R11, 0x4 ;  /* 0x000000040b0b7836 */ /* 0x000fce0000000000 */
.L_x_35:
[----:B------:R-:W-:Y:S01]  /*0f70*/  ISETP.NE.AND P0, PT, R9, RZ, PT ;  /* 0x000000ff0900720c */ /* 0x000fe20003f05270 */
[----:B------:R-:W-:-:S12]  /*0f80*/  BSSY.RECONVERGENT B0, `(.L_x_34) ;  /* 0x0000042000007945 */ /* 0x000fd80003800200 */
[----:B------:R-:W-:Y:S05]  /*0f90*/  @!P0 BRA `(.L_x_38) ;  /* 0x0000000400008947 */ /* 0x000fea0003800000 */
[----:B------:R-:W-:-:S13]  /*0fa0*/  ISETP.NE.AND P0, PT, R9, 0x1, PT ;  /* 0x000000010900780c */ /* 0x000fda0003f05270 */
[----:B------:R-:W-:Y:S05]  /*0fb0*/  @!P0 BRA `(.L_x_39) ;  /* 0x00000000009c8947 */ /* 0x000fea0003800000 */
[----:B-1----:R-:W0:Y:S08]  /*0fc0*/  LDC.64 R6, c[0x0][0x380] ;  /* 0x0000e000ff067b82 */ /* 0x002e300000000a00 */
[----:B------:R-:W1:Y:S01]  /*0fd0*/  LDC R12, c[0x0][0x3a4] ;  /* 0x0000e900ff0c7b82 */ /* 0x000e620000000800 */
[----:B0-----:R-:W-:-:S05]  /*0fe0*/  IMAD.WIDE.U32 R6, R11, 0x8, R6 ;  /* 0x000000080b067825 */ /* 0x001fca00078e0006 */
[----:B------:R-:W1:Y:S02]  /*0ff0*/  LDG.E.64 R14, desc[UR10][R6.64] ;  /* 0x0000000a060e7981 */ /* 0x000e64000c1e1b00 */
[----:B-1----:R-:W-:-:S05]  /*1000*/  SHF.R.S64 R15, R14, R12, R15 ;  /* 0x0000000c0e0f7219 */ /* 0x002fca000000100f */
        /* <DEDUP_REMOVED lines=14> */
[----:B------:R-:W2:Y:S01]  /*10f0*/  LDG.E.64 R18, desc[UR10][R6.64+0x8] ;  /* 0x0000080a06127981 */ /* 0x000ea2000c1e1b00 */
[----:B------:R-:W-:Y:S01]  /*1100*/  BSSY.RECONVERGENT B1, `(.L_x_40) ;  /* 0x0000011000017945 */ /* 0x000fe20003800200 */
[----:B--2---:R-:W-:-:S05]  /*1110*/  SHF.R.S64 R19, R18, R12, R19 ;  /* 0x0000000c12137219 */ /* 0x004fca0000001013 */
[----:B------:R-:W-:-:S05]  /*1120*/  VIADD R19, R19, UR5 ;  /* 0x0000000513137c36 */ /* 0x000fca0008000000 */
[----:B------:R-:W-:-:S13]  /*1130*/  ISETP.NE.AND P0, PT, R8, R19, PT ;  /* 0x000000130800720c */ /* 0x000fda0003f05270 */
[----:B-1----:R-:W-:Y:S05]  /*1140*/  @P0 BRA `(.L_x_41) ;  /* 0x0000000000300947 */ /* 0x002fea0003800000 */
        /* <DEDUP_REMOVED lines=12> */
.L_x_41:
[----:B------:R-:W-:Y:S05]  /*1210*/  BSYNC.RECONVERGENT B1 ;  /* 0x0000000000017941 */ /* 0x000fea0003800200 */
.L_x_40:
[----:B------:R-:W-:-:S07]  /*1220*/  VIADD R11, R11, 0x2 ;  /* 0x000000020b0b7836 */ /* 0x000fce0000000000 */
.L_x_39:
[----:B------:R-:W0:Y:S02]  /*1230*/  LDCU UR6, c[0x0][0x3a0] ;  /* 0x00007400ff0677ac */ /* 0x000e240008000800 */
[----:B0-----:R-:W-:-:S09]  /*1240*/  ULOP3.LUT UP0, URZ, UR6, 0x1, URZ, 0xc0, !UPT ;  /* 0x0000000106ff7892 */ /* 0x001fd2000f80c0ff */
[----:B------:R-:W-:Y:S05]  /*1250*/  BRA.U !UP0, `(.L_x_38) ;  /* 0x0000000108507547 */ /* 0x000fea000b800000 */
[----:B-1----:R-:W0:Y:S02]  /*1260*/  LDC.64 R6, c[0x0][0x380] ;  /* 0x0000e000ff067b82 */ /* 0x002e240000000a00 */
[----:B0-----:R-:W-:-:S06]  /*1270*/  IMAD.WIDE.U32 R6, R11, 0x8, R6 ;  /* 0x000000080b067825 */ /* 0x001fcc00078e0006 */
[----:B------:R-:W0:Y:S01]  /*1280*/  LDC R11, c[0x0][0x3a4] ;  /* 0x0000e900ff0b7b82 */ /* 0x000e220000000800 */
[----:B------:R-:W0:Y:S02]  /*1290*/  LDG.E.64 R14, desc[UR10][R6.64] ;  /* 0x0000000a060e7981 */ /* 0x000e24000c1e1b00 */
[----:B0-----:R-:W-:-:S05]  /*12a0*/  SHF.R.S64 R11, R14, R11, R15 ;  /* 0x0000000b0e0b7219 */ /* 0x001fca000000100f */
[----:B------:R-:W-:-:S05]  /*12b0*/  VIADD R11, R11, UR5 ;  /* 0x000000050b0b7c36 */ /* 0x000fca0008000000 */
[----:B------:R-:W-:-:S13]  /*12c0*/  ISETP.NE.AND P0, PT, R8, R11, PT ;  /* 0x0000000b0800720c */ /* 0x000fda0003f05270 */
[----:B------:R-:W-:Y:S05]  /*12d0*/  @P0 BRA `(.L_x_38) ;  /* 0x0000000000300947 */ /* 0x000fea0003800000 */
        /* <DEDUP_REMOVED lines=12> */
.L_x_38:
[----:B-1----:R-:W-:Y:S05]  /*13a0*/  BSYNC.RECONVERGENT B0 ;  /* 0x0000000000007941 */ /* 0x002fea0003800200 */
.L_x_34:
[----:B------:R-:W-:-:S05]  /*13b0*/  VIADD R8, R8, UR4 ;  /* 0x0000000408087c36 */ /* 0x000fca0008000000 */
[----:B------:R-:W-:-:S13]  /*13c0*/  ISETP.GE.AND P0, PT, R8, UR8, PT ;  /* 0x0000000808007c0c */ /* 0x000fda000bf06270 */
[----:B------:R-:W-:Y:S05]  /*13d0*/  @!P0 BRA `(.L_x_42) ;  /* 0xffffffec00608947 */ /* 0x000fea000383ffff */
[----:B-1----:R-:W-:Y:S05]  /*13e0*/  EXIT ;  /* 0x000000000000794d */ /* 0x002fea0003800000 */
.L_x_43:
        /* <DEDUP_REMOVED lines=9> */
.L_x_64:


//--------------------- .text._Z27global_bucket_worker_offsetIlEvPT_S1_PiS2_iiii --------------------------
	.section	.text._Z27global_bucket_worker_offsetIlEvPT_S1_PiS2_iiii,"ax",@progbits
	.align	128
        .global         _Z27global_bucket_worker_offsetIlEvPT_S1_PiS2_iiii
        .type           _Z27global_bucket_worker_offsetIlEvPT_S1_PiS2_iiii,@function
        .size           _Z27global_bucket_worker_offsetIlEvPT_S1_PiS2_iiii,(.L_x_65 - _Z27global_bucket_worker_offsetIlEvPT_S1_PiS2_iiii)
        .other          _Z27global_bucket_worker_offsetIlEvPT_S1_PiS2_iiii,@"STO_CUDA_ENTRY STV_DEFAULT"
_Z27global_bucket_worker_offsetIlEvPT_S1_PiS2_iiii:
.text._Z27global_bucket_worker_offsetIlEvPT_S1_PiS2_iiii:
[----:B------:R-:W-:Y:S01]  /*0000*/  LDC R1, c[0x0][0x37c] ;  /* 0x0000df00ff017b82 */ /* 0x000fe20000000800 */
[----:B------:R-:W0:Y:S01]  /*0010*/  S2R R6, SR_CTAID.X ;  /* 0x0000000000067919 */ /* 0x000e220000002500 */
[----:B------:R-:W0:Y:S01]  /*0020*/  LDCU UR9, c[0x0][0x360] ;  /* 0x00006c00ff0977ac */ /* 0x000e220008000800 */
[----:B------:R-:W0:Y:S02]  /*0030*/  S2R R3, SR_TID.X ;  /* 0x0000000000037919 */ /* 0x000e240000002100 */
[----:B0-----:R-:W-:-:S05]  /*0040*/  IMAD R6, R6, UR9, R3 ;  /* 0x0000000906067c24 */ /* 0x001fca000f8e0203 */
[----:B------:R-:W-:-:S13]  /*0050*/  ISETP.GT.AND P0, PT, R6, RZ, PT ;  /* 0x000000ff0600720c */ /* 0x000fda0003f04270 */
[----:B------:R-:W-:Y:S05]  /*0060*/  @P0 EXIT ;  /* 0x000000000000094d */ /* 0x000fea0003800000 */
[----:B------:R-:W0:Y:S01]  /*0070*/  LDC R7, c[0x0][0x3a8] ;  /* 0x0000ea00ff077b82 */ /* 0x000e220000000800 */
[----:B------:R-:W1:Y:S01]  /*0080*/  LDCU.64 UR10, c[0x0][0x358] ;  /* 0x00006b00ff0a77ac */ /* 0x000e620008000a00 */
[----:B0-----:R-:W-:-:S13]  /*0090*/  ISETP.NE.AND P0, PT, R7, 0x1f, PT ;  /* 0x0000001f0700780c */ /* 0x001fda0003f05270 */
[----:B------:R-:W1:Y:S02]  /*00a0*/  @!P0 LDC.64 R2, c[0x0][0x398] ;  /* 0x0000e600ff028b82 */ /* 0x000e640000000a00 */
[----:B-1----:R0:W-:Y:S01]  /*00b0*/  @!P0 STG.E desc[UR10][R2.64], RZ ;  /* 0x000000ff02008986 */ /* 0x0021e2000c10190a */
[----:B------:R-:W-:Y:S05]  /*00c0*/  @!P0 EXIT ;  /* 0x000000000000894d */ /* 0x000fea0003800000 */
[----:B------:R-:W1:Y:S01]  /*00d0*/  LDCU.128 UR12, c[0x0][0x390] ;  /* 0x00007200ff0c77ac */ /* 0x000e620008000c00 */
[----:B------:R-:W-:Y:S01]  /*00e0*/  IMAD.MOV.U32 R0, RZ, RZ, 0x1 ;  /* 0x00000001ff007424 */ /* 0x000fe200078e00ff */
[----:B------:R-:W2:Y:S04]  /*00f0*/  LDCU UR8, c[0x0][0x370] ;  /* 0x00006e00ff0877ac */ /* 0x000ea80008000800 */
[----:B------:R-:W-:-:S04]  /*0100*/  SHF.L.U32 R7, R0, R7, RZ ;  /* 0x0000000700077219 */ /* 0x000fc800000006ff */
[C---:B------:R-:W-:Y:S02]  /*0110*/  LOP3.LUT R0, R7.reuse, 0x7ffffffc, RZ, 0xc0, !PT ;  /* 0x7ffffffc07007812 */ /* 0x040fe400078ec0ff */
[----:B------:R-:W-:-:S03]  /*0120*/  LOP3.LUT R7, R7, 0x3, RZ, 0xc0, !PT ;  /* 0x0000000307077812 */ /* 0x000fc600078ec0ff */
[----:B------:R-:W-:Y:S01]  /*0130*/  IMAD.MOV R8, RZ, RZ, -R0 ;  /* 0x000000ffff087224 */ /* 0x000fe200078e0a00 */
[----:B-1----:R-:W-:Y:S02]  /*0140*/  UIADD3 UR6, UP0, UPT, UR12, 0x8, URZ ;  /* 0x000000080c067890 */ /* 0x002fe4000ff1e0ff */
[----:B------:R-:W-:Y:S02]  /*0150*/  UIADD3 UR4, UP1, UPT, UR14, 0x10, URZ ;  /* 0x000000100e047890 */ /* 0x000fe4000ff3e0ff */
[----:B------:R-:W-:Y:S02]  /*0160*/  UIADD3.X UR7, UPT, UPT, URZ, UR13, URZ, UP0, !UPT ;  /* 0x0000000dff077290 */ /* 0x000fe400087fe4ff */
[----:B------:R-:W-:Y:S02]  /*0170*/  UIADD3.X UR5, UPT, UPT, URZ, UR15, URZ, UP1, !UPT ;  /* 0x0000000fff057290 */ /* 0x000fe40008ffe4ff */
[----:B--2---:R-:W-:-:S12]  /*0180*/  UIMAD UR8, UR9, UR8, URZ ;  /* 0x00000008090872a4 */ /* 0x004fd8000f8e02ff */
.L_x_50:
[----:B012---:R-:W0:Y:S01]  /*0190*/  LDC.64 R2, c[0x0][0x398] ;  /* 0x0000e600ff027b82 */ /* 0x007e220000000a00 */
[----:B------:R-:W-:Y:S01]  /*01a0*/  IADD3 R6, PT, PT, R6, UR8, RZ ;  /* 0x0000000806067c10 */ /* 0x000fe2000fffe0ff */
[----:B------:R-:W-:Y:S02]  /*01b0*/  IMAD.MOV.U32 R11, RZ, RZ, RZ ;  /* 0x000000ffff0b7224 */ /* 0x000fe400078e00ff */
[----:B------:R-:W-:Y:S01]  /*01c0*/  IMAD.MOV.U32 R13, RZ, RZ, RZ ;  /* 0x000000ffff0d7224 */ /* 0x000fe200078e00ff */
[----:B------:R-:W-:-:S03]  /*01d0*/  ISETP.GE.AND P1, PT, R6, 0x1, PT ;  /* 0x000000010600780c */ /* 0x000fc60003f26270 */
[----:B------:R-:W1:Y:S01]  /*01e0*/  LDC R12, c[0x0][0x3a8] ;  /* 0x0000ea00ff0c7b82 */ /* 0x000e620000000800 */
[----:B0-----:R0:W-:Y:S01]  /*01f0*/  STG.E desc[UR10][R2.64], RZ ;  /* 0x000000ff02007986 */ /* 0x0011e2000c10190a */
[----:B-1----:R-:W-:-:S13]  /*0200*/  ISETP.GE.U32.AND P0, PT, R12, 0x2, PT ;  /* 0x000000020c00780c */ /* 0x002fda0003f06070 */
[----:B0-----:R-:W-:Y:S05]  /*0210*/  @!P0 BRA `(.L_x_44) ;  /* 0x0000000800288947 */ /* 0x001fea0003800000 */
[----:B------:R-:W-:Y:S01]  /*0220*/  IADD3 R2, PT, PT, -R0, RZ, RZ ;  /* 0x000000ff00027210 */ /* 0x000fe20007ffe1ff */
[----:B------:R-:W-:Y:S01]  /*0230*/  IMAD.U32 R5, RZ, RZ, UR5 ;  /* 0x00000005ff057e24 */ /* 0x000fe2000f8e00ff */
[----:B------:R-:W-:Y:S01]  /*0240*/  MOV R4, UR4 ;  /* 0x0000000400047c02 */ /* 0x000fe20008000f00 */
[----:B------:R-:W-:Y:S01]  /*0250*/  IMAD.MOV.U32 R11, RZ, RZ, RZ ;  /* 0x000000ffff0b7224 */ /* 0x000fe200078e00ff */
[----:B------:R-:W-:Y:S01]  /*0260*/  ISETP.GE.AND P0, PT, R2, RZ, PT ;  /* 0x000000ff0200720c */ /* 0x000fe20003f06270 */
[----:B------:R-:W-:Y:S01]  /*0270*/  IMAD.U32 R2, RZ, RZ, UR6 ;  /* 0x00000006ff027e24 */ /* 0x000fe2000f8e00ff */
[----:B------:R-:W-:Y:S01]  /*0280*/  MOV R3, UR7 ;  /* 0x0000000700037c02 */ /* 0x000fe20008000f00 */
[----:B------:R-:W-:-:S10]  /*0290*/  IMAD.MOV.U32 R9, RZ, RZ, R8 ;  /* 0x000000ffff097224 */ /* 0x000fd400078e0008 */
[----:B------:R-:W-:Y:S05]  /*02a0*/  @P0 BRA `(.L_x_45) ;  /* 0x0000000400a40947 */ /* 0x000fea0003800000 */
[----:B------:R-:W-:Y:S01]  /*02b0*/  IMAD.MOV R10, RZ, RZ, -R9 ;  /* 0x000000ffff0a7224 */ /* 0x000fe200078e0a09 */
[----:B------:R-:W-:-:S04]  /*02c0*/  PLOP3.LUT P0, PT, PT, PT, PT, 0x80, 0x8 ;  /* 0x000000000008781c */ /* 0x000fc80003f0f070 */
[----:B------:R-:W-:-:S13]  /*02d0*/  ISETP.GT.AND P2, PT, R10, 0xc, PT ;  /* 0x0000000c0a00780c */ /* 0x000fda0003f44270 */
[----:B------:R-:W-:Y:S05]  /*02e0*/  @!P2 BRA `(.L_x_46) ;  /* 0x0000000000f4a947 */ /* 0x000fea0003800000 */
[----:B------:R-:W-:-:S13]  /*02f0*/  PLOP3.LUT P0, PT, PT, PT, PT, 0x8, 0x80 ;  /* 0x000000000080781c */ /* 0x000fda0003f0e170 */
.L_x_47:
[----:B------:R-:W2:Y:S02]  /*0300*/  LDG.E R10, desc[UR10][R2.64+-0x8] ;  /* 0xfffff80a020a7981 */ /* 0x000ea4000c1e1900 */
[----:B--2---:R-:W-:-:S05]  /*0310*/  IMAD.IADD R11, R10, 0x1, R11 ;  /* 0x000000010a0b7824 */ /* 0x004fca00078e020b */
[----:B------:R0:W-:Y:S04]  /*0320*/  STG.E desc[UR10][R4.64+-0xc], R11 ;  /* 0xfffff40b04007986 */ /* 0x0001e8000c10190a */
[----:B------:R-:W2:Y:S02]  /*0330*/  LDG.E R10, desc[UR10][R2.64+-0x4] ;  /* 0xfffffc0a020a7981 */ /* 0x000ea4000c1e1900 */
[----:B--2---:R-:W-:-:S05]  /*0340*/  IADD3 R13, PT, PT, R11, R10, RZ ;  /* 0x0000000a0b0d7210 */ /* 0x004fca0007ffe0ff */
[----:B------:R1:W-:Y:S04]  /*0350*/  STG.E desc[UR10][R4.64+-0x8], R13 ;  /* 0xfffff80d04007986 */ /* 0x0003e8000c10190a */
[----:B------:R-:W2:Y:S02]  /*0360*/  LDG.E R10, desc[UR10][R2.64] ;  /* 0x0000000a020a7981 */ /* 0x000ea4000c1e1900 */
[----:B--2---:R-:W-:-:S05]  /*0370*/  IMAD.IADD R15, R13, 0x1, R10 ;  /* 0x000000010d0f7824 */ /* 0x004fca00078e020a */
[----:B------:R2:W-:Y:S04]  /*0380*/  STG.E desc[UR10][R4.64+-0x4], R15 ;  /* 0xfffffc0f04007986 */ /* 0x0005e8000c10190a */
[----:B------:R-:W3:Y:S02]  /*0390*/  LDG.E R10, desc[UR10][R2.64+0x4] ;  /* 0x0000040a020a7981 */ /* 0x000ee4000c1e1900 */
[----:B---3--:R-:W-:-:S05]  /*03a0*/  IMAD.IADD R17, R15, 0x1, R10 ;  /* 0x000000010f117824 */ /* 0x008fca00078e020a */
[----:B------:R3:W-:Y:S04]  /*03b0*/  STG.E desc[UR10][R4.64], R17 ;  /* 0x0000001104007986 */ /* 0x0007e8000c10190a */
[----:B------:R-:W0:Y:S02]  /*03c0*/  LDG.E R10, desc[UR10][R2.64+0x8] ;  /* 0x0000080a020a7981 */ /* 0x000e24000c1e1900 */
[----:B0-----:R-:W-:-:S05]  /*03d0*/  IADD3 R11, PT, PT, R17, R10, RZ ;  /* 0x0000000a110b7210 */ /* 0x001fca0007ffe0ff */
[----:B------:R0:W-:Y:S04]  /*03e0*/  STG.E desc[UR10][R4.64+0x4], R11 ;  /* 0x0000040b04007986 */ /* 0x0001e8000c10190a */
[----:B------:R-:W1:Y:S02]  /*03f0*/  LDG.E R10, desc[UR10][R2.64+0xc] ;  /* 0x00000c0a020a7981 */ /* 0x000e64000c1e1900 */
[----:B-1----:R-:W-:-:S05]  /*0400*/  IMAD.IADD R13, R11, 0x1, R10 ;  /* 0x000000010b0d7824 */ /* 0x002fca00078e020a */
[----:B------:R1:W-:Y:S04]  /*0410*/  STG.E desc[UR10][R4.64+0x8], R13 ;  /* 0x0000080d04007986 */ /* 0x0003e8000c10190a */
[----:B------:R-:W2:Y:S02]  /*0420*/  LDG.E R10, desc[UR10][R2.64+0x10] ;  /* 0x0000100a020a7981 */ /* 0x000ea4000c1e1900 */
[----:B--2---:R-:W-:-:S05]  /*0430*/  IMAD.IADD R15, R13, 0x1, R10 ;  /* 0x000000010d0f7824 */ /* 0x004fca00078e020a */
[----:B------:R2:W-:Y:S04]  /*0440*/  STG.E desc[UR10][R4.64+0xc], R15 ;  /* 0x00000c0f04007986 */ /* 0x0005e8000c10190a */
[----:B------:R-:W3:Y:S02]  /*0450*/  LDG.E R10, desc[UR10][R2.64+0x14] ;  /* 0x0000140a020a7981 */ /* 0x000ee4000c1e1900 */
[----:B---3--:R-:W-:-:S05]  /*0460*/  IADD3 R17, PT, PT, R15, R10, RZ ;  /* 0x0000000a0f117210 */ /* 0x008fca0007ffe0ff */
[----:B------:R3:W-:Y:S04]  /*0470*/  STG.E desc[UR10][R4.64+0x10], R17 ;  /* 0x0000101104007986 */ /* 0x0007e8000c10190a */
[----:B------:R-:W0:Y:S02]  /*0480*/  LDG.E R10, desc[UR10][R2.64+0x18] ;  /* 0x0000180a020a7981 */ /* 0x000e24000c1e1900 */
[----:B0-----:R-:W-:-:S05]  /*0490*/  IMAD.IADD R11, R17, 0x1, R10 ;  /* 0x00000001110b7824 */ /* 0x001fca00078e020a */
[----:B------:R-:W-:Y:S04]  /*04a0*/  STG.E desc[UR10][R4.64+0x14], R11 ;  /* 0x0000140b04007986 */ /* 0x000fe8000c10190a */
[----:B------:R-:W1:Y:S02]  /*04b0*/  LDG.E R10, desc[UR10][R2.64+0x1c] ;  /* 0x00001c0a020a7981 */ /* 0x000e64000c1e1900 */
[----:B-1----:R-:W-:-:S05]  /*04c0*/  IMAD.IADD R13, R11, 0x1, R10 ;  /* 0x000000010b0d7824 */ /* 0x002fca00078e020a */
[----:B------:R0:W-:Y:S04]  /*04d0*/  STG.E desc[UR10][R4.64+0x18], R13 ;  /* 0x0000180d04007986 */ /* 0x0001e8000c10190a */
[----:B------:R-:W2:Y:S02]  /*04e0*/  LDG.E R10, desc[UR10][R2.64+0x20] ;  /* 0x0000200a020a7981 */ /* 0x000ea4000c1e1900 */
[----:B--2---:R-:W-:-:S05]  /*04f0*/  IADD3 R15, PT, PT, R13, R10, RZ ;  /* 0x0000000a0d0f7210 */ /* 0x004fca0007ffe0ff */
[----:B------:R1:W-:Y:S04]  /*0500*/  STG.E desc[UR10][R4.64+0x1c], R15 ;  /* 0x00001c0f04007986 */ /* 0x0003e8000c10190a */
[----:B------:R-:W3:Y:S02]  /*0510*/  LDG.E R10, desc[UR10][R2.64+0x24] ;  /* 0x0000240a020a7981 */ /* 0x000ee4000c1e1900 */
[----:B---3--:R-:W-:-:S05]  /*0520*/  IMAD.IADD R17, R15, 0x1, R10 ;  /* 0x000000010f117824 */ /* 0x008fca00078e020a */
[----:B------:R2:W-:Y:S04]  /*0530*/  STG.E desc[UR10][R4.64+0x20], R17 ;  /* 0x0000201104007986 */ /* 0x0005e8000c10190a */
[----:B------:R-:W3:Y:S02]  /*0540*/  LDG.E R10, desc[UR10][R2.64+0x28] ;  /* 0x0000280a020a7981 */ /* 0x000ee4000c1e1900 */
[----:B---3--:R-:W-:-:S05]  /*0550*/  IMAD.IADD R19, R17, 0x1, R10 ;  /* 0x0000000111137824 */ /* 0x008fca00078e020a */
[----:B------:R-:W-:Y:S04]  /*0560*/  STG.E desc[UR10][R4.64+0x24], R19 ;  /* 0x0000241304007986 */ /* 0x000fe8000c10190a */
[----:B------:R-:W0:Y:S02]  /*0570*/  LDG.E R10, desc[UR10][R2.64+0x2c] ;  /* 0x00002c0a020a7981 */ /* 0x000e24000c1e1900 */
[----:B0-----:R-:W-:-:S05]  /*0580*/  IADD3 R13, PT, PT, R19, R10, RZ ;  /* 0x0000000a130d7210 */ /* 0x001fca0007ffe0ff */
[----:B------:R0:W-:Y:S04]  /*0590*/  STG.E desc[UR10][R4.64+0x28], R13 ;  /* 0x0000280d04007986 */ /* 0x0001e8000c10190a */
[----:B------:R-:W1:Y:S01]  /*05a0*/  LDG.E R10, desc[UR10][R2.64+0x30] ;  /* 0x0000300a020a7981 */ /* 0x000e62000c1e1900 */
[----:B------:R-:W-:Y:S01]  /*05b0*/  IADD3 R9, PT, PT, R9, 0x10, RZ ;  /* 0x0000001009097810 */ /* 0x000fe20007ffe0ff */
[----:B-1----:R-:W-:-:S05]  /*05c0*/  IMAD.IADD R15, R13, 0x1, R10 ;  /* 0x000000010d0f7824 */ /* 0x002fca00078e020a */
[----:B------:R-:W-:Y:S04]  /*05d0*/  STG.E desc[UR10][R4.64+0x2c], R15 ;  /* 0x00002c0f04007986 */ /* 0x000fe8000c10190a */
[----:B------:R1:W3:Y:S01]  /*05e0*/  LDG.E R10, desc[UR10][R2.64+0x34] ;  /* 0x0000340a020a7981 */ /* 0x0002e2000c1e1900 */
[----:B------:R-:W-:Y:S02]  /*05f0*/  ISETP.GE.AND P2, PT, R9, -0xc, PT ;  /* 0xfffffff40900780c */ /* 0x000fe40003f46270 */
[----:B------:R-:W-:-:S05]  /*0600*/  IADD3 R14, P3, PT, R2, 0x40, RZ ;  /* 0x00000040020e7810 */ /* 0x000fca0007f7e0ff */
[----:B--2---:R-:W-:Y:S01]  /*0610*/  IMAD.X R17, RZ, RZ, R3, P3 ;  /* 0x000000ffff117224 */ /* 0x004fe200018e0603 */
[----:B-1----:R-:W-:-:S03]  /*0620*/  MOV R2, R14 ;  /* 0x0000000e00027202 */ /* 0x002fc60000000f00 */
[----:B------:R-:W-:Y:S02]  /*0630*/  IMAD.MOV.U32 R3, RZ, RZ, R17 ;  /* 0x000000ffff037224 */ /* 0x000fe400078e0011 */
[----:B---3--:R-:W-:Y:S01]  /*0640*/  IMAD.IADD R11, R15, 0x1, R10 ;  /* 0x000000010f0b7824 */ /* 0x008fe200078e020a */
[----:B------:R-:W-:-:S04]  /*0650*/  IADD3 R10, P4, PT, R4, 0x40, RZ ;  /* 0x00000040040a7810 */ /* 0x000fc80007f9e0ff */
[----:B------:R1:W-:Y:S01]  /*0660*/  STG.E desc[UR10][R4.64+0x30], R11 ;  /* 0x0000300b04007986 */ /* 0x0003e2000c10190a */
[----:B0-----:R-:W-:Y:S02]  /*0670*/  IMAD.X R13, RZ, RZ, R5, P4 ;  /* 0x000000ffff0d7224 */ /* 0x001fe400020e0605 */
[----:B-1----:R-:W-:-:S03]  /*0680*/  IMAD.MOV.U32 R4, RZ, RZ, R10 ;  /* 0x000000ffff047224 */ /* 0x002fc600078e000a */
[----:B------:R-:W-:Y:S01]  /*0690*/  MOV R5, R13 ;  /* 0x0000000d00057202 */ /* 0x000fe20000000f00 */
[----:B------:R-:W-:Y:S06]  /*06a0*/  @!P2 BRA `(.L_x_47) ;  /* 0xfffffffc0014a947 */ /* 0x000fec000383ffff */
[----:B------:R-:W-:-:S07]  /*06b0*/  IMAD.MOV.U32 R13, RZ, RZ, R0 ;  /* 0x000000ffff0d7224 */ /* 0x000fce00078e0000 */
.L_x_46:
[----:B------:R-:W-:-:S05]  /*06c0*/  IMAD.MOV R10, RZ, RZ, -R9 ;  /* 0x000000ffff0a7224 */ /* 0x000fca00078e0a09 */
[----:B------:R-:W-:-:S13]  /*06d0*/  ISETP.GT.AND P2, PT, R10, 0x4, PT ;  /* 0x000000040a00780c */ /* 0x000fda0003f44270 */
[----:B------:R-:W-:Y:S05]  /*06e0*/  @!P2 BRA `(.L_x_48) ;  /* 0x00000000008ca947 */ /* 0x000fea0003800000 */
[----:B------:R-:W2:Y:S02]  /*06f0*/  LDG.E R10, desc[UR10][R2.64+-0x8] ;  /* 0xfffff80a020a7981 */ /* 0x000ea4000c1e1900 */
[----:B--2---:R-:W-:-:S05]  /*0700*/  IADD3 R11, PT, PT, R11, R10, RZ ;  /* 0x0000000a0b0b7210 */ /* 0x004fca0007ffe0ff */
[----:B------:R-:W-:Y:S04]  /*0710*/  STG.E desc[UR10][R4.64+-0xc], R11 ;  /* 0xfffff40b04007986 */ /* 0x000fe8000c10190a */
[----:B------:R-:W2:Y:S02]  /*0720*/  LDG.E R10, desc[UR10][R2.64+-0x4] ;  /* 0xfffffc0a020a7981 */ /* 0x000ea4000c1e1900 */
[----:B--2---:R-:W-:-:S05]  /*0730*/  IMAD.IADD R13, R11, 0x1, R10 ;  /* 0x000000010b0d7824 */ /* 0x004fca00078e020a */
[----:B------:R0:W-:Y:S04]  /*0740*/  STG.E desc[UR10][R4.64+-0x8], R13 ;  /* 0xfffff80d04007986 */ /* 0x0001e8000c10190a */
[----:B------:R-:W2:Y:S02]  /*0750*/  LDG.E R10, desc[UR10][R2.64] ;  /* 0x0000000a020a7981 */ /* 0x000ea4000c1e1900 */
[----:B--2---:R-:W-:-:S05]  /*0760*/  IMAD.IADD R15, R13, 0x1, R10 ;  /* 0x000000010d0f7824 */ /* 0x004fca00078e020a */
[----:B------:R1:W-:Y:S04]  /*0770*/  STG.E desc[UR10][R4.64+-0x4], R15 ;  /* 0xfffffc0f04007986 */ /* 0x0003e8000c10190a */
[----:B------:R-:W2:Y:S02]  /*0780*/  LDG.E R10, desc[UR10][R2.64+0x4] ;  /* 0x0000040a020a7981 */ /* 0x000ea4000c1e1900 */
[----:B--2---:R-:W-:-:S05]  /*0790*/  IADD3 R17, PT, PT, R15, R10, RZ ;  /* 0x0000000a0f117210 */ /* 0x004fca0007ffe0ff */
[----:B------:R-:W-:Y:S04]  /*07a0*/  STG.E desc[UR10][R4.64], R17 ;  /* 0x0000001104007986 */ /* 0x000fe8000c10190a */
[----:B------:R-:W2:Y:S02]  /*07b0*/  LDG.E R10, desc[UR10][R2.64+0x8] ;  /* 0x0000080a020a7981 */ /* 0x000ea4000c1e1900 */
[----:B--2---:R-:W-:-:S05]  /*07c0*/  IMAD.IADD R19, R17, 0x1, R10 ;  /* 0x0000000111137824 */ /* 0x004fca00078e020a */
[----:B------:R-:W-:Y:S04]  /*07d0*/  STG.E desc[UR10][R4.64+0x4], R19 ;  /* 0x0000041304007986 */ /* 0x000fe8000c10190a */
[----:B------:R-:W0:Y:S02]  /*07e0*/  LDG.E R10, desc[UR10][R2.64+0xc] ;  /* 0x00000c0a020a7981 */ /* 0x000e24000c1e1900 */
[----:B0-----:R-:W-:-:S05]  /*07f0*/  IMAD.IADD R13, R19, 0x1, R10 ;  /* 0x00000001130d7824 */ /* 0x001fca00078e020a */
[----:B------:R0:W-:Y:S04]  /*0800*/  STG.E desc[UR10][R4.64+0x8], R13 ;  /* 0x0000080d04007986 */ /* 0x0001e8000c10190a */
[----:B------:R-:W1:Y:S02]  /*0810*/  LDG.E R10, desc[UR10][R2.64+0x10] ;  /* 0x0000100a020a7981 */ /* 0x000e64000c1e1900 */
[----:B-1----:R-:W-:-:S05]  /*0820*/  IADD3 R15, PT, PT, R13, R10, RZ ;  /* 0x0000000a0d0f7210 */ /* 0x002fca0007ffe0ff */
[----:B------:R-:W-:Y:S04]  /*0830*/  STG.E desc[UR10][R4.64+0xc], R15 ;  /* 0x00000c0f04007986 */ /* 0x000fe8000c10190a */
[----:B------:R1:W2:Y:S01]  /*0840*/  LDG.E R10, desc[UR10][R2.64+0x14] ;  /* 0x0000140a020a7981 */ /* 0x0002a2000c1e1900 */
[----:B------:R-:W-:Y:S01]  /*0850*/  IADD3 R14, P2, PT, R2, 0x20, RZ ;  /* 0x00000020020e7810 */ /* 0x000fe20007f5e0ff */
[----:B------:R-:W-:Y:S01]  /*0860*/  VIADD R9, R9, 0x8 ;  /* 0x0000000809097836 */ /* 0x000fe20000000000 */
[----:B------:R-:W-:Y:S01]  /*0870*/  PLOP3.LUT P0, PT, PT, PT, PT, 0x8, 0x80 ;  /* 0x000000000080781c */ /* 0x000fe20003f0e170 */
[----:B0-----:R-:W-:Y:S02]  /*0880*/  IMAD.MOV.U32 R13, RZ, RZ, R0 ;  /* 0x000000ffff0d7224 */ /* 0x001fe400078e0000 */
[----:B------:R-:W-:Y:S01]  /*0890*/  IMAD.X R19, RZ, RZ, R3, P2 ;  /* 0x000000ffff137224 */ /* 0x000fe200010e0603 */
[----:B-1----:R-:W-:-:S03]  /*08a0*/  MOV R2, R14 ;  /* 0x0000000e00027202 */ /* 0x002fc60000000f00 */
[----:B------:R-:W-:Y:S02]  /*08b0*/  IMAD.MOV.U32 R3, RZ, RZ, R19 ;  /* 0x000000ffff037224 */ /* 0x000fe400078e0013 */
[----:B--2---:R-:W-:Y:S01]  /*08c0*/  IMAD.IADD R11, R15, 0x1, R10 ;  /* 0x000000010f0b7824 */ /* 0x004fe200078e020a */
[----:B------:R-:W-:-:S04]  /*08d0*/  IADD3 R10, P3, PT, R4, 0x20, RZ ;  /* 0x00000020040a7810 */ /* 0x000fc80007f7e0ff */
[----:B------:R-:W-:Y:S01]  /*08e0*/  IADD3.X R17, PT, PT, RZ, R5, RZ, P3, !PT ;  /* 0x00000005ff117210 */ /* 0x000fe20001ffe4ff */
[----:B------:R0:W-:Y:S02]  /*08f0*/  STG.E desc[UR10][R4.64+0x10], R11 ;  /* 0x0000100b04007986 */ /* 0x0001e4000c10190a */
[----:B0-----:R-:W-:Y:S01]  /*0900*/  IMAD.MOV.U32 R4, RZ, RZ, R10 ;  /* 0x000000ffff047224 */ /* 0x001fe200078e000a */
[----:B------:R-:W-:-:S07]  /*0910*/  MOV R5, R17 ;  /* 0x0000001100057202 */ /* 0x000fce0000000f00 */
.L_x_48:
[----:B------:R-:W-:-:S13]  /*0920*/  ISETP.NE.OR P0, PT, R9, RZ, P0 ;  /* 0x000000ff0900720c */ /* 0x000fda0000705670 */
[----:B------:R-:W-:Y:S05]  /*0930*/  @!P0 BRA `(.L_x_44) ;  /* 0x0000000000608947 */ /* 0x000fea0003800000 */
.L_x_45:
[----:B------:R-:W2:Y:S02]  /*0940*/  LDG.E R10, desc[UR10][R2.64+-0x8] ;  /* 0xfffff80a020a7981 */ /* 0x000ea4000c1e1900 */
[----:B--2---:R-:W-:-:S05]  /*0950*/  IMAD.IADD R13, R10, 0x1, R11 ;  /* 0x000000010a0d7824 */ /* 0x004fca00078e020b */
[----:B------:R-:W-:Y:S04]  /*0960*/  STG.E desc[UR10][R4.64+-0xc], R13 ;  /* 0xfffff40d04007986 */ /* 0x000fe8000c10190a */
[----:B------:R-:W2:Y:S02]  /*0970*/  LDG.E R10, desc[UR10][R2.64+-0x4] ;  /* 0xfffffc0a020a7981 */ /* 0x000ea4000c1e1900 */
[----:B--2---:R-:W-:-:S05]  /*0980*/  IMAD.IADD R15, R13, 0x1, R10 ;  /* 0x000000010d0f7824 */ /* 0x004fca00078e020a */
[----:B------:R0:W-:Y:S04]  /*0990*/  STG.E desc[UR10][R4.64+-0x8], R15 ;  /* 0xfffff80f04007986 */ /* 0x0001e8000c10190a */
[----:B------:R-:W2:Y:S01]  /*09a0*/  LDG.E R10, desc[UR10][R2.64] ;  /* 0x0000000a020a7981 */ /* 0x000ea2000c1e1900 */
[----:B------:R-:W-:Y:S02]  /*09b0*/  IADD3 R9, PT, PT, R9, 0x4, RZ ;  /* 0x0000000409097810 */ /* 0x000fe40007ffe0ff */
[----:B--2---:R-:W-:-:S05]  /*09c0*/  IADD3 R17, PT, PT, R15, R10, RZ ;  /* 0x0000000a0f117210 */ /* 0x004fca0007ffe0ff */
[----:B------:R-:W-:Y:S04]  /*09d0*/  STG.E desc[UR10][R4.64+-0x4], R17 ;  /* 0xfffffc1104007986 */ /* 0x000fe8000c10190a */
[----:B------:R1:W2:Y:S01]  /*09e0*/  LDG.E R10, desc[UR10][R2.64+0x4] ;  /* 0x0000040a020a7981 */ /* 0x0002a2000c1e1900 */
[----:B------:R-:W-:Y:S02]  /*09f0*/  ISETP.NE.AND P0, PT, R9, RZ, PT ;  /* 0x000000ff0900720c */ /* 0x000fe40003f05270 */
[----:B------:R-:W-:-:S05]  /*0a00*/  IADD3 R14, P2, PT, R2, 0x10, RZ ;  /* 0x00000010020e7810 */ /* 0x000fca0007f5e0ff */
[----:B0-----:R-:W-:Y:S02]  /*0a10*/  IMAD.X R15, RZ, RZ, R3, P2 ;  /* 0x000000ffff0f7224 */ /* 0x001fe400010e0603 */
[----:B-1----:R-:W-:-:S03]  /*0a20*/  IMAD.MOV.U32 R2, RZ, RZ, R14 ;  /* 0x000000ffff027224 */ /* 0x002fc600078e000e */
[----:B------:R-:W-:Y:S01]  /*0a30*/  MOV R3, R15 ;  /* 0x0000000f00037202 */ /* 0x000fe20000000f00 */
[----:B--2---:R-:W-:Y:S01]  /*0a40*/  IMAD.IADD R11, R17, 0x1, R10 ;  /* 0x00000001110b7824 */ /* 0x004fe200078e020a */
[----:B------:R-:W-:-:S04]  /*0a50*/  IADD3 R10, P3, PT, R4, 0x10, RZ ;  /* 0x00000010040a7810 */ /* 0x000fc80007f7e0ff */
[----:B------:R-:W-:Y:S01]  /*0a60*/  IADD3.X R13, PT, PT, RZ, R5, RZ, P3, !PT ;  /* 0x00000005ff0d7210 */ /* 0x000fe20001ffe4ff */
[----:B------:R0:W-:Y:S02]  /*0a70*/  STG.E desc[UR10][R4.64], R11 ;  /* 0x0000000b04007986 */ /* 0x0001e4000c10190a */
[----:B0-----:R-:W-:Y:S01]  /*0a80*/  IMAD.MOV.U32 R4, RZ, RZ, R10 ;  /* 0x000000ffff047224 */ /* 0x001fe200078e000a */
[----:B------:R-:W-:Y:S01]  /*0a90*/  MOV R5, R13 ;  /* 0x0000000d00057202 */ /* 0x000fe20000000f00 */
[----:B------:R-:W-:Y:S06]  /*0aa0*/  @P0 BRA `(.L_x_45) ;  /* 0xfffffffc00a40947 */ /* 0x000fec000383ffff */
[----:B------:R-:W-:-:S07]  /*0ab0*/  IMAD.MOV.U32 R13, RZ, RZ, R0 ;  /* 0x000000ffff0d7224 */ /* 0x000fce00078e0000 */
.L_x_44:
[----:B------:R-:W-:-:S13]  /*0ac0*/  ISETP.GT.U32.AND P0, PT, R12, 0x1, PT ;  /* 0x000000010c00780c */ /* 0x000fda0003f04070 */
[----:B------:R-:W-:Y:S05]  /*0ad0*/  @P0 BRA `(.L_x_49) ;  /* 0x0000000000440947 */ /* 0x000fea0003800000 */
[----:B------:R-:W0:Y:S02]  /*0ae0*/  LDC.64 R2, c[0x0][0x390] ;  /* 0x0000e400ff027b82 */ /* 0x000e240000000a00 */
[----:B0-----:R-:W-:-:S06]  /*0af0*/  IMAD.WIDE.U32 R4, R13, 0x4, R2 ;  /* 0x000000040d047825 */ /* 0x001fcc00078e0002 */
[----:B------:R-:W0:Y:S01]  /*0b00*/  LDC.64 R2, c[0x0][0x398] ;  /* 0x0000e600ff027b82 */ /* 0x000e220000000a00 */
[----:B------:R-:W2:Y:S01]  /*0b10*/  LDG.E R10, desc[UR10][R4.64] ;  /* 0x0000000a040a7981 */ /* 0x000ea2000c1e1900 */
[----:B------:R-:W-:Y:S01]  /*0b20*/  ISETP.NE.AND P0, PT, R7, 0x1, PT ;  /* 0x000000010700780c */ /* 0x000fe20003f05270 */
[----:B0-----:R-:W-:Y:S01]  /*0b30*/  IMAD.WIDE.U32 R2, R13, 0x4, R2 ;  /* 0x000000040d027825 */ /* 0x001fe200078e0002 */
[----:B--2---:R-:W-:-:S05]  /*0b40*/  IADD3 R10, PT, PT, R10, R11, RZ ;  /* 0x0000000b0a0a7210 */ /* 0x004fca0007ffe0ff */
[----:B------:R0:W-:Y:S06]  /*0b50*/  STG.E desc[UR10][R2.64+0x4], R10 ;  /* 0x0000040a02007986 */ /* 0x0001ec000c10190a */
[----:B------:R-:W-:Y:S05]  /*0b60*/  @!P0 BRA `(.L_x_49) ;  /* 0x0000000000208947 */ /* 0x000fea0003800000 */
[----:B------:R-:W2:Y:S01]  /*0b70*/  LDG.E R9, desc[UR10][R4.64+0x4] ;  /* 0x0000040a04097981 */ /* 0x000ea2000c1e1900 */
[----:B------:R-:W-:Y:S01]  /*0b80*/  ISETP.NE.AND P0, PT, R7, 0x2, PT ;  /* 0x000000020700780c */ /* 0x000fe20003f05270 */
[----:B--2---:R-:W-:-:S05]  /*0b90*/  IMAD.IADD R9, R10, 0x1, R9 ;  /* 0x000000010a097824 */ /* 0x004fca00078e0209 */
[----:B------:R1:W-:Y:S07]  /*0ba0*/  STG.E desc[UR10][R2.64+0x8], R9 ;  /* 0x0000080902007986 */ /* 0x0003ee000c10190a */
[----:B------:R-:W-:Y:S05]  /*0bb0*/  @!P0 BRA `(.L_x_49) ;  /* 0x00000000000c8947 */ /* 0x000fea0003800000 */
[----:B------:R-:W1:Y:S02]  /*0bc0*/  LDG.E R4, desc[UR10][R4.64+0x8] ;  /* 0x0000080a04047981 */ /* 0x000e64000c1e1900 */
[----:B-1----:R-:W-:-:S05]  /*0bd0*/  IADD3 R9, PT, PT, R9, R4, RZ ;  /* 0x0000000409097210 */ /* 0x002fca0007ffe0ff */
[----:B------:R2:W-:Y:S02]  /*0be0*/  STG.E desc[UR10][R2.64+0xc], R9 ;  /* 0x00000c0902007986 */ /* 0x0005e4000c10190a */
.L_x_49:
[----:B------:R-:W-:Y:S05]  /*0bf0*/  @!P1 BRA `(.L_x_50) ;  /* 0xfffffff400649947 */ /* 0x000fea000383ffff */
[----:B------:R-:W-:Y:S05]  /*0c00*/  EXIT ;  /* 0x000000000000794d */ /* 0x000fea0003800000 */
.L_x_51:
        /* <DEDUP_REMOVED lines=15> */
.L_x_65:


//--------------------- .text._Z26global_bucket_worker_countIlEvPT_S1_PiS2_iiii --------------------------
	.section	.text._Z26global_bucket_worker_countIlEvPT_S1_PiS2_iiii,"ax",@progbits
	.align	128
        .global         _Z26global_bucket_worker_countIlEvPT_S1_PiS2_iiii
        .type           _Z26global_bucket_worker_countIlEvPT_S1_PiS2_iiii,@function
        .size           _Z26global_bucket_worker_countIlEvPT_S1_PiS2_iiii,(.L_x_66 - _Z26global_bucket_worker_countIlEvPT_S1_PiS2_iiii)
        .other          _Z26global_bucket_worker_countIlEvPT_S1_PiS2_iiii,@"STO_CUDA_ENTRY STV_DEFAULT"
_Z26global_bucket_worker_countIlEvPT_S1_PiS2_iiii:
.text._Z26global_bucket_worker_countIlEvPT_S1_PiS2_iiii:
        /* <DEDUP_REMOVED lines=10> */
[----:B------:R-:W0:Y:S01]  /*00a0*/  LDCU UR10, c[0x0][0x3a0] ;  /* 0x00007400ff0a77ac */ /* 0x000e220008000800 */
[----:B------:R-:W1:Y:S01]  /*00b0*/  LDCU UR5, c[0x0][0x370] ;  /* 0x00006e00ff0577ac */ /* 0x000e620008000800 */
[----:B------:R-:W2:Y:S01]  /*00c0*/  LDCU.64 UR16, c[0x0][0x358] ;  /* 0x00006b00ff1077ac */ /* 0x000ea20008000a00 */
[----:B0-----:R-:W-:Y:S02]  /*00d0*/  UISETP.GT.AND UP0, UPT, UR10, URZ, UPT ;  /* 0x000000ff0a00728c */ /* 0x001fe4000bf04270 */
[----:B-1----:R-:W-:-:S07]  /*00e0*/  UIMAD UR4, UR4, UR5, URZ ;  /* 0x00000005040472a4 */ /* 0x002fce000f8e02ff */
[----:B--2---:R-:W-:Y:S05]  /*00f0*/  BRA.U UP0, `(.L_x_52) ;  /* 0x00000001001c7547 */ /* 0x004fea000b800000 */
[----:B------:R-:W0:Y:S02]  /*0100*/  LDC.64 R4, c[0x0][0x390] ;  /* 0x0000e400ff047b82 */ /* 0x000e240000000a00 */
.L_x_53:
[----:B0-----:R-:W-:-:S04]  /*0110*/  IMAD.WIDE R2, R0, 0x4, R4 ;  /* 0x0000000400027825 */ /* 0x001fc800078e0204 */
[----:B------:R-:W-:Y:S01]  /*0120*/  VIADD R0, R0, UR4 ;  /* 0x0000000400007c36 */ /* 0x000fe20008000000 */
[----:B------:R1:W-:Y:S04]  /*0130*/  STG.E desc[UR16][R2.64], RZ ;  /* 0x000000ff02007986 */ /* 0x0003e8000c101910 */
[----:B------:R-:W-:-:S13]  /*0140*/  ISETP.GE.AND P0, PT, R0, UR11, PT ;  /* 0x0000000b00007c0c */ /* 0x000fda000bf06270 */
[----:B-1----:R-:W-:Y:S05]  /*0150*/  @!P0 BRA `(.L_x_53) ;  /* 0xfffffffc00ec8947 */ /* 0x002fea000383ffff */
[----:B------:R-:W-:Y:S05]  /*0160*/  EXIT ;  /* 0x000000000000794d */ /* 0x000fea0003800000 */
.L_x_52:
[----:B------:R-:W0:Y:S01]  /*0170*/  LDCU.64 UR12, c[0x0][0x380] ;  /* 0x00007000ff0c77ac */ /* 0x000e220008000a00 */
[----:B------:R-:W-:Y:S01]  /*0180*/  BSSY.RECONVERGENT B0, `(.L_x_54) ;  /* 0x000008f000007945 */ /* 0x000fe20003800200 */
[----:B------:R-:W-:Y:S02]  /*0190*/  ULOP3.LUT UR14, UR10, 0x3, URZ, 0xc0, !UPT ;  /* 0x000000030a0e7892 */ /* 0x000fe4000f8ec0ff */
[----:B------:R-:W-:Y:S02]  /*01a0*/  ULOP3.LUT UR5, UR10, 0x7ffffff8, URZ, 0xc0, !UPT ;  /* 0x7ffffff80a057892 */ /* 0x000fe4000f8ec0ff */
[----:B------:R-:W-:-:S04]  /*01b0*/  UIADD3 UR6, UPT, UPT, UR6, -0x1, URZ ;  /* 0xffffffff06067890 */ /* 0x000fc8000fffe0ff */
[----:B------:R-:W-:Y:S02]  /*01c0*/  USHF.L.U32 UR6, UR9, UR6, URZ ;  /* 0x0000000609067299 */ /* 0x000fe400080006ff */
[----:B0-----:R-:W-:Y:S02]  /*01d0*/  UIADD3 UR7, UP0, UPT, UR12, 0x20, URZ ;  /* 0x000000200c077890 */ /* 0x001fe4000ff1e0ff */
[----:B------:R-:W-:Y:S02]  /*01e0*/  ULOP3.LUT UR12, UR10, 0x7, URZ, 0xc0, !UPT ;  /* 0x000000070a0c7892 */ /* 0x000fe4000f8ec0ff */
[----:B------:R-:W-:Y:S02]  /*01f0*/  UIADD3.X UR8, UPT, UPT, URZ, UR13, URZ, UP0, !UPT ;  /* 0x0000000dff087290 */ /* 0x000fe400087fe4ff */
[----:B------:R-:W-:Y:S02]  /*0200*/  UIADD3 UR10, UPT, UPT, UR12, -0x1, URZ ;  /* 0xffffffff0c0a7890 */ /* 0x000fe4000fffe0ff */
[----:B------:R-:W-:-:S02]  /*0210*/  UIADD3 UR13, UPT, UPT, -UR5, URZ, URZ ;  /* 0x000000ff050d7290 */ /* 0x000fc4000fffe1ff */
[----:B------:R-:W-:-:S11]  /*0220*/  UISETP.GE.U32.AND UP0, UPT, UR10, 0x3, UPT ;  /* 0x000000030a00788c */ /* 0x000fd6000bf06070 */
.L_x_60:
[----:B01234-:R-:W0:Y:S01]  /*0230*/  LDC.64 R2, c[0x0][0x390] ;  /* 0x0000e400ff027b82 */ /* 0x01fe220000000a00 */
[----:B------:R-:W1:Y:S01]  /*0240*/  LDCU UR9, c[0x0][0x3a0] ;  /* 0x00007400ff0977ac */ /* 0x000e620008000800 */
[----:B------:R-:W-:Y:S01]  /*0250*/  CS2R R4, SRZ ;  /* 0x0000000000047805 */ /* 0x000fe2000001ff00 */
[----:B-1----:R-:W-:Y:S01]  /*0260*/  UISETP.GE.U32.AND UP1, UPT, UR9, 0x8, UPT ;  /* 0x000000080900788c */ /* 0x002fe2000bf26070 */
[----:B0-----:R-:W-:-:S05]  /*0270*/  IMAD.WIDE R2, R0, 0x4, R2 ;  /* 0x0000000400027825 */ /* 0x001fca00078e0202 */
[----:B------:R0:W-:Y:S03]  /*0280*/  STG.E desc[UR16][R2.64], RZ ;  /* 0x000000ff02007986 */ /* 0x0001e6000c101910 */
[----:B------:R-:W-:Y:S05]  /*0290*/  BRA.U !UP1, `(.L_x_55) ;  /* 0x0000000109ec7547 */ /* 0x000fea000b800000 */
[----:B------:R-:W1:Y:S01]  /*02a0*/  LDC R4, c[0x0][0x3a4] ;  /* 0x0000e900ff047b82 */ /* 0x000e620000000800 */
[----:B------:R-:W-:Y:S02]  /*02b0*/  IMAD.MOV.U32 R5, RZ, RZ, RZ ;  /* 0x000000ffff057224 */ /* 0x000fe400078e00ff */
[----:B------:R-:W-:Y:S02]  /*02c0*/  IMAD.U32 R6, RZ, RZ, UR7 ;  /* 0x00000007ff067e24 */ /* 0x000fe4000f8e00ff */
[----:B------:R-:W-:Y:S02]  /*02d0*/  IMAD.U32 R7, RZ, RZ, UR8 ;  /* 0x00000008ff077e24 */ /* 0x000fe4000f8e00ff */
[----:B------:R-:W-:-:S07]  /*02e0*/  IMAD.U32 R8, RZ, RZ, UR13 ;  /* 0x0000000dff087e24 */ /* 0x000fce000f8e00ff */
.L_x_56:
[----:B------:R-:W1:Y:S02]  /*02f0*/  LDG.E.64 R10, desc[UR16][R6.64+-0x20] ;  /* 0xffffe010060a7981 */ /* 0x000e64000c1e1b00 */
[----:B-1----:R-:W-:-:S04]  /*0300*/  SHF.R.S64 R9, R10, R4, R11 ;  /* 0x000000040a097219 */ /* 0x002fc8000000100b */
[----:B------:R-:W-:-:S04]  /*0310*/  IADD3 R9, PT, PT, R9, UR6, RZ ;  /* 0x0000000609097c10 */ /* 0x000fc8000fffe0ff */
[----:B------:R-:W-:-:S13]  /*0320*/  ISETP.NE.AND P0, PT, R0, R9, PT ;  /* 0x000000090000720c */ /* 0x000fda0003f05270 */
[----:B--2---:R-:W-:-:S05]  /*0330*/  @!P0 VIADD R5, R5, 0x1 ;  /* 0x0000000105058836 */ /* 0x004fca0000000000 */
[----:B------:R1:W-:Y:S04]  /*0340*/  @!P0 STG.E desc[UR16][R2.64], R5 ;  /* 0x0000000502008986 */ /* 0x0003e8000c101910 */
[----:B------:R-:W2:Y:S02]  /*0350*/  LDG.E.64 R10, desc[UR16][R6.64+-0x18] ;  /* 0xffffe810060a7981 */ /* 0x000ea4000c1e1b00 */
[----:B--2---:R-:W-:-:S05]  /*0360*/  SHF.R.S64 R9, R10, R4, R11 ;  /* 0x000000040a097219 */ /* 0x004fca000000100b */
[----:B------:R-:W-:-:S05]  /*0370*/  VIADD R9, R9, UR6 ;  /* 0x0000000609097c36 */ /* 0x000fca0008000000 */
[----:B------:R-:W-:-:S13]  /*0380*/  ISETP.NE.AND P0, PT, R0, R9, PT ;  /* 0x000000090000720c */ /* 0x000fda0003f05270 */
[----:B-1----:R-:W-:-:S05]  /*0390*/  @!P0 VIADD R5, R5, 0x1 ;  /* 0x0000000105058836 */ /* 0x002fca0000000000 */
        /* <DEDUP_REMOVED lines=8> */
[----:B--2---:R-:W-:-:S04]  /*0420*/  SHF.R.S64 R9, R10, R4, R11 ;  /* 0x000000040a097219 */ /* 0x004fc8000000100b */
[----:B------:R-:W-:-:S04]  /*0430*/  IADD3 R9, PT, PT, R9, UR6, RZ ;  /* 0x0000000609097c10 */ /* 0x000fc8000fffe0ff */
        /* <DEDUP_REMOVED lines=21> */
[----:B------:R-:W2:Y:S01]  /*0590*/  LDG.E.64 R10, desc[UR16][R6.64+0x18] ;  /* 0x00001810060a7981 */ /* 0x000ea2000c1e1b00 */
[----:B------:R-:W-:-:S05]  /*05a0*/  VIADD R8, R8, 0x8 ;  /* 0x0000000808087836 */ /* 0x000fca0000000000 */
[----:B------:R-:W-:Y:S02]  /*05b0*/  ISETP.NE.AND P1, PT, R8, RZ, PT ;  /* 0x000000ff0800720c */ /* 0x000fe40003f25270 */
[----:B--2---:R-:W-:-:S05]  /*05c0*/  SHF.R.S64 R9, R10, R4, R11 ;  /* 0x000000040a097219 */ /* 0x004fca000000100b */
[----:B------:R-:W-:-:S05]  /*05d0*/  VIADD R9, R9, UR6 ;  /* 0x0000000609097c36 */ /* 0x000fca0008000000 */
[----:B------:R-:W-:-:S13]  /*05e0*/  ISETP.NE.AND P0, PT, R0, R9, PT ;  /* 0x000000090000720c */ /* 0x000fda0003f05270 */
[----:B-1----:R-:W-:-:S05]  /*05f0*/  @!P0 VIADD R5, R5, 0x1 ;  /* 0x0000000105058836 */ /* 0x002fca0000000000 */
[----:B------:R2:W-:Y:S01]  /*0600*/  @!P0 STG.E desc[UR16][R2.64], R5 ;  /* 0x0000000502008986 */ /* 0x0005e2000c101910 */
[----:B------:R-:W-:-:S04]  /*0610*/  IADD3 R6, P0, PT, R6, 0x40, RZ ;  /* 0x0000004006067810 */ /* 0x000fc80007f1e0ff */
[----:B------:R-:W-:Y:S01]  /*0620*/  IADD3.X R7, PT, PT, RZ, R7, RZ, P0, !PT ;  /* 0x00000007ff077210 */ /* 0x000fe200007fe4ff */
[----:B------:R-:W-:Y:S08]  /*0630*/  @P1 BRA `(.L_x_56) ;  /* 0xfffffffc002c1947 */ /* 0x000ff0000383ffff */
[----:B------:R-:W-:-:S07]  /*0640*/  IMAD.U32 R4, RZ, RZ, UR5 ;  /* 0x00000005ff047e24 */ /* 0x000fce000f8e00ff */
.L_x_55:
[----:B------:R-:W-:-:S09]  /*0650*/  UISETP.NE.AND UP1, UPT, UR12, URZ, UPT ;  /* 0x000000ff0c00728c */ /* 0x000fd2000bf25270 */
[----:B------:R-:W-:Y:S05]  /*0660*/  BRA.U !UP1, `(.L_x_57) ;  /* 0x0000000109f47547 */ /* 0x000fea000b800000 */
[----:B------:R-:W-:Y:S01]  /*0670*/  UISETP.NE.AND UP1, UPT, UR14, URZ, UPT ;  /* 0x000000ff0e00728c */ /* 0x000fe2000bf25270 */
[----:B------:R-:W-:Y:S10]  /*0680*/  BRA.U !UP0, `(.L_x_58) ;  /* 0x0000000108707547 */ /* 0x000ff4000b800000 */
[----:B------:R-:W1:Y:S08]  /*0690*/  LDC.64 R6, c[0x0][0x380] ;  /* 0x0000e000ff067b82 */ /* 0x000e700000000a00 */
[----:B------:R-:W3:Y:S01]  /*06a0*/  LDC R11, c[0x0][0x3a4] ;  /* 0x0000e900ff0b7b82 */ /* 0x000ee20000000800 */
[----:B-1----:R-:W-:-:S05]  /*06b0*/  IMAD.WIDE.U32 R6, R4, 0x8, R6 ;  /* 0x0000000804067825 */ /* 0x002fca00078e0006 */
[----:B------:R-:W3:Y:S02]  /*06c0*/  LDG.E.64 R8, desc[UR16][R6.64] ;  /* 0x0000001006087981 */ /* 0x000ee4000c1e1b00 */
[----:B---3--:R-:W-:-:S05]  /*06d0*/  SHF.R.S64 R9, R8, R11, R9 ;  /* 0x0000000b08097219 */ /* 0x008fca0000001009 */
[----:B------:R-:W-:-:S05]  /*06e0*/  VIADD R9, R9, UR6 ;  /* 0x0000000609097c36 */ /* 0x000fca0008000000 */
[----:B------:R-:W-:-:S13]  /*06f0*/  ISETP.NE.AND P0, PT, R0, R9, PT ;  /* 0x000000090000720c */ /* 0x000fda0003f05270 */
[----:B--2---:R-:W-:-:S05]  /*0700*/  @!P0 VIADD R5, R5, 0x1 ;  /* 0x0000000105058836 */ /* 0x004fca0000000000 */
[----:B------:R1:W-:Y:S04]  /*0710*/  @!P0 STG.E desc[UR16][R2.64], R5 ;  /* 0x0000000502008986 */ /* 0x0003e8000c101910 */
[----:B------:R-:W2:Y:S02]  /*0720*/  LDG.E.64 R8, desc[UR16][R6.64+0x8] ;  /* 0x0000081006087981 */ /* 0x000ea4000c1e1b00 */
[----:B--2---:R-:W-:-:S05]  /*0730*/  SHF.R.S64 R9, R8, R11, R9 ;  /* 0x0000000b08097219 */ /* 0x004fca0000001009 */
[----:B------:R-:W-:-:S05]  /*0740*/  VIADD R9, R9, UR6 ;  /* 0x0000000609097c36 */ /* 0x000fca0008000000 */
[----:B------:R-:W-:-:S13]  /*0750*/  ISETP.NE.AND P0, PT, R0, R9, PT ;  /* 0x000000090000720c */ /* 0x000fda0003f05270 */
[----:B-1----:R-:W-:-:S05]  /*0760*/  @!P0 IADD3 R5, PT, PT, R5, 0x1, RZ ;  /* 0x0000000105058810 */ /* 0x002fca0007ffe0ff */
[----:B------:R1:W-:Y:S04]  /*0770*/  @!P0 STG.E desc[UR16][R2.64], R5 ;  /* 0x0000000502008986 */ /* 0x0003e8000c101910 */
[----:B------:R-:W2:Y:S02]  /*0780*/  LDG.E.64 R8, desc[UR16][R6.64+0x10] ;  /* 0x0000101006087981 */ /* 0x000ea4000c1e1b00 */
[----:B--2---:R-:W-:-:S05]  /*0790*/  SHF.R.S64 R9, R8, R11, R9 ;  /* 0x0000000b08097219 */ /* 0x004fca0000001009 */
[----:B------:R-:W-:-:S05]  /*07a0*/  VIADD R9, R9, UR6 ;  /* 0x0000000609097c36 */ /* 0x000fca0008000000 */
[----:B------:R-:W-:-:S13]  /*07b0*/  ISETP.NE.AND P0, PT, R0, R9, PT ;  /* 0x000000090000720c */ /* 0x000fda0003f05270 */
[----:B-1----:R-:W-:-:S05]  /*07c0*/  @!P0 VIADD R5, R5, 0x1 ;  /* 0x0000000105058836 */ /* 0x002fca0000000000 */
[----:B------:R1:W-:Y:S04]  /*07d0*/  @!P0 STG.E desc[UR16][R2.64], R5 ;  /* 0x0000000502008986 */ /* 0x0003e8000c101910 */
[----:B------:R-:W2:Y:S01]  /*07e0*/  LDG.E.64 R8, desc[UR16][R6.64+0x18] ;  /* 0x0000181006087981 */ /* 0x000ea2000c1e1b00 */
[----:B------:R-:W-:Y:S02]  /*07f0*/  IADD3 R4, PT, PT, R4, 0x4, RZ ;  /* 0x0000000404047810 */ /* 0x000fe40007ffe0ff */
[----:B--2---:R-:W-:-:S05]  /*0800*/  SHF.R.S64 R9, R8, R11, R9 ;  /* 0x0000000b08097219 */ /* 0x004fca0000001009 */
[----:B------:R-:W-:-:S05]  /*0810*/  VIADD R9, R9, UR6 ;  /* 0x0000000609097c36 */ /* 0x000fca0008000000 */
[----:B------:R-:W-:-:S13]  /*0820*/  ISETP.NE.AND P0, PT, R0, R9, PT ;  /* 0x000000090000720c */ /* 0x000fda0003f05270 */
[----:B-1----:R-:W-:-:S05]  /*0830*/  @!P0 VIADD R5, R5, 0x1 ;  /* 0x0000000105058836 */ /* 0x002fca0000000000 */
[----:B------:R1:W-:Y:S02]  /*0840*/  @!P0 STG.E desc[UR16][R2.64], R5 ;  /* 0x0000000502008986 */ /* 0x0003e4000c101910 */
.L_x_58:
[----:B------:R-:W-:Y:S05]  /*0850*/  BRA.U !UP1, `(.L_x_57) ;  /* 0x0000000109787547 */ /* 0x000fea000b800000 */
[----:B------:R-:W3:Y:S01]  /*0860*/  LDCU UR9, c[0x0][0x3a0] ;  /* 0x00007400ff0977ac */ /* 0x000ee20008000800 */
[----:B------:R-:W-:Y:S02]  /*0870*/  UISETP.NE.AND UP1, UPT, UR14, 0x1, UPT ;  /* 0x000000010e00788c */ /* 0x000fe4000bf25270 */
[----:B---3--:R-:W-:-:S07]  /*0880*/  ULOP3.LUT UP2, URZ, UR9, 0x1, URZ, 0xc0, !UPT ;  /* 0x0000000109ff7892 */ /* 0x008fce000f84c0ff */
[----:B------:R-:W-:Y:S05]  /*0890*/  BRA.U !UP1, `(.L_x_59) ;  /* 0x0000000109407547 */ /* 0x000fea000b800000 */
[----:B------:R-:W3:Y:S08]  /*08a0*/  LDC.64 R6, c[0x0][0x380] ;  /* 0x0000e000ff067b82 */ /* 0x000ef00000000a00 */
[----:B------:R-:W4:Y:S01]  /*08b0*/  LDC R11, c[0x0][0x3a4] ;  /* 0x0000e900ff0b7b82 */ /* 0x000f220000000800 */
[----:B---3--:R-:W-:-:S05]  /*08c0*/  IMAD.WIDE.U32 R8, R4, 0x8, R6 ;  /* 0x0000000804087825 */ /* 0x008fca00078e0006 */
[----:B------:R-:W4:Y:S02]  /*08d0*/  LDG.E.64 R6, desc[UR16][R8.64] ;  /* 0x0000001008067981 */ /* 0x000f24000c1e1b00 */
[----:B----4-:R-:W-:-:S05]  /*08e0*/  SHF.R.S64 R7, R6, R11, R7 ;  /* 0x0000000b06077219 */ /* 0x010fca0000001007 */
[----:B------:R-:W-:-:S05]  /*08f0*/  VIADD R7, R7, UR6 ;  /* 0x0000000607077c36 */ /* 0x000fca0008000000 */
[----:B------:R-:W-:-:S13]  /*0900*/  ISETP.NE.AND P0, PT, R0, R7, PT ;  /* 0x000000070000720c */ /* 0x000fda0003f05270 */
[----:B-12---:R-:W-:-:S05]  /*0910*/  @!P0 VIADD R5, R5, 0x1 ;  /* 0x0000000105058836 */ /* 0x006fca0000000000 */
        /* <DEDUP_REMOVED lines=8> */
.L_x_59:
[----:B------:R-:W-:Y:S05]  /*09a0*/  BRA.U !UP2, `(.L_x_57) ;  /* 0x000000010a247547 */ /* 0x000fea000b800000 */
[----:B------:R-:W4:Y:S08]  /*09b0*/  LDC.64 R6, c[0x0][0x380] ;  /* 0x0000e000ff067b82 */ /* 0x000f300000000a00 */
[----:B------:R-:W5:Y:S01]  /*09c0*/  LDC R9, c[0x0][0x3a4] ;  /* 0x0000e900ff097b82 */ /* 0x000f620000000800 */
[----:B----4-:R-:W-:-:S06]  /*09d0*/  IMAD.WIDE.U32 R6, R4, 0x8, R6 ;  /* 0x0000000804067825 */ /* 0x010fcc00078e0006 */
[----:B------:R-:W5:Y:S02]  /*09e0*/  LDG.E.64 R6, desc[UR16][R6.64] ;  /* 0x0000001006067981 */ /* 0x000f64000c1e1b00 */
[----:B-----5:R-:W-:-:S05]  /*09f0*/  SHF.R.S64 R9, R6, R9, R7 ;  /* 0x0000000906097219 */ /* 0x020fca0000001007 */
[----:B------:R-:W-:-:S05]  /*0a00*/  VIADD R9, R9, UR6 ;  /* 0x0000000609097c36 */ /* 0x000fca0008000000 */
[----:B------:R-:W-:-:S13]  /*0a10*/  ISETP.NE.AND P0, PT, R0, R9, PT ;  /* 0x000000090000720c */ /* 0x000fda0003f05270 */
[----:B-123--:R-:W-:-:S05]  /*0a20*/  @!P0 VIADD R5, R5, 0x1 ;  /* 0x0000000105058836 */ /* 0x00efca0000000000 */
[----:B------:R4:W-:Y:S02]  /*0a30*/  @!P0 STG.E desc[UR16][R2.64], R5 ;  /* 0x0000000502008986 */ /* 0x0009e4000c101910 */
.L_x_57:
[----:B------:R-:W-:-:S05]  /*0a40*/  VIADD R0, R0, UR4 ;  /* 0x0000000400007c36 */ /* 0x000fca0008000000 */
[----:B------:R-:W-:-:S13]  /*0a50*/  ISETP.GE.AND P0, PT, R0, UR11, PT ;  /* 0x0000000b00007c0c */ /* 0x000fda000bf06270 */
[----:B------:R-:W-:Y:S05]  /*0a60*/  @!P0 BRA `(.L_x_60) ;  /* 0xfffffff400f08947 */ /* 0x000fea000383ffff */
[----:B------:R-:W-:Y:S05]  /*0a70*/  BSYNC.RECONVERGENT B0 ;  /* 0x0000000000007941 */ /* 0x000fea0003800200 */
.L_x_54:
[----:B------:R-:W-:Y:S05]  /*0a80*/  EXIT ;  /* 0x000000000000794d */ /* 0x000fea0003800000 */
.L_x_61:
        /* <DEDUP_REMOVED lines=15> */
.L_x_66:


//--------------------- .nv.shared.reserved.0     --------------------------
	.section	.nv.shared.reserved.0,"aw",@nobits
	.weak		__nv_reservedSMEM_offset_0_alias
	.size		__nv_reservedSMEM_offset_0_alias, 0, 64
	.other		__nv_reservedSMEM_offset_0_alias,@"STO_CUDA_RESERVED_SHARED STV_DEFAULT"
__nv_reservedSMEM_offset_0_alias:
	.zero		0
	.zero		64


//--------------------- .nv.constant0._Z25global_bucket_worker_sortIlEvPT_S1_PiS2_iiii --------------------------
	.section	.nv.constant0._Z25global_bucket_worker_sortIlEvPT_S1_PiS2_iiii,"a",@progbits
	.sectionflags	@""
	.align	4
.nv.constant0._Z25global_bucket_worker_sortIlEvPT_S1_PiS2_iiii:
	.zero		944


//--------------------- .nv.constant0._Z25global_bucket_worker_sizeIlEvPT_S1_PiS2_iiii --------------------------
	.section	.nv.constant0._Z25global_bucket_worker_sizeIlEvPT_S1_PiS2_iiii,"a",@progbits
	.sectionflags	@""
	.align	4
.nv.constant0._Z25global_bucket_worker_sizeIlEvPT_S1_PiS2_iiii:
	.zero		944


//--------------------- .nv.constant0._Z28global_bucket_worker_collectIlEvPT_S1_PiS2_iiii --------------------------
	.section	.nv.constant0._Z28global_bucket_worker_collectIlEvPT_S1_PiS2_iiii,"a",@progbits
	.sectionflags	@""
	.align	4
.nv.constant0._Z28global_bucket_worker_collectIlEvPT_S1_PiS2_iiii:
	.zero		944


//--------------------- .nv.constant0._Z27global_bucket_worker_offsetIlEvPT_S1_PiS2_iiii --------------------------
	.section	.nv.constant0._Z27global_bucket_worker_offsetIlEvPT_S1_PiS2_iiii,"a",@progbits
	.sectionflags	@""
	.align	4
.nv.constant0._Z27global_bucket_worker_offsetIlEvPT_S1_PiS2_iiii:
	.zero		944


//--------------------- .nv.constant0._Z26global_bucket_worker_countIlEvPT_S1_PiS2_iiii --------------------------
	.section	.nv.constant0._Z26global_bucket_worker_countIlEvPT_S1_PiS2_iiii,"a",@progbits
	.sectionflags	@""
	.align	4
.nv.constant0._Z26global_bucket_worker_countIlEvPT_S1_PiS2_iiii:
	.zero		944


//--------------------- SYMBOLS --------------------------

	.type		.nv.reservedSmem.offset0,@object
	.size		.nv.reservedSmem.offset0,0x4
